	.target	sm_90a

	.elftype	@"ET_EXEC"


//--------------------- .note.nv.tkinfo           --------------------------
	.section	.note.nv.tkinfo,"",@"SHT_NOTE"
	.sectionflags	@"SHF_NOTE_NV_TKINFO"
	.tkinfo
        /*0018*/ 	.word	0x00000002
        /*0030*/ 	.string	""
        /*0030*/ 	.string	"ptxas"
        /*0030*/ 	.string	"Cuda compilation tools, release 13.0, V13.0.88"
        /*0030*/ 	.string	"Build cuda_13.0.r13.0/compiler.36424714_0"
        /*0030*/ 	.string	"-arch sm_90a -m 64 "



//--------------------- .note.nv.cuinfo           --------------------------
	.section	.note.nv.cuinfo,"",@"SHT_NOTE"
	.sectionflags	@"SHF_NOTE_NV_CUINFO"
        /*0018*/ 	.short	0x0002
        /*001a*/ 	.short	0x005a
        /*001c*/ 	.short	0x0082
	.zero		2


//--------------------- .nv.info                  --------------------------
	.section	.nv.info,"",@"SHT_CUDA_INFO"
	.align	4


	//----- nvinfo : EIATTR_REGCOUNT
	.align		4
        /*0000*/ 	.byte	0x04, 0x2f
        /*0002*/ 	.short	(.L_15 - .L_14)
	.align		4
.L_14:
        /*0004*/ 	.word	index@(_ZN7cutlass13device_kernelINS_4gemm6kernel13GemmUniversalIN4cute5tupleIJiiiiEEENS1_10collective13CollectiveMmaINS1_34MainloopSm90TmaGmmaWarpSpecializedILi6ENS5_IJNS4_1CILi1EEESB_SB_EEENS1_35KernelTmaWarpSpecializedCooperativeEEENS5_IJNSA_ILi256EEENSA_ILi64EEESG_EEENS_10tfloat32_tENS5_IJlSB_lEEESI_SJ_NS4_8TiledMMAINS4_8MMA_AtomIJNS4_4SM904GMMA29MMA_64x64x8_F32TF32TF32_SS_TNILNSN_7ScaleInE1ELSP_1EEEEEENS4_6LayoutINS5_IJNSA_ILi2EEESB_SB_EEENS5_IJSB_NSA_ILi0EEESV_EEEEENS5_IJNS4_10UnderscoreESY_SY_EEEEENS4_13SM90_TMA_LOADENS4_14ComposedLayoutINS4_7SwizzleILi3ELi4ELi3EEENS4_18smem_ptr_flag_bitsILi32EEENSS_INS5_IJNSA_ILi8EEENSA_ILi32EEEEEENS5_IJS18_SB_EEEEEEEvNS4_8identityES11_S1C_vS1D_EENS_8epilogue10collective6detail29Sm90TmaWarpSpecializedAdapterINS1G_15DefaultEpilogueISI_SJ_SJ_NS1F_6thread17LinearCombinationISI_Li1EffLNS1K_9ScaleType4KindE0ELNS_15FloatRoundStyleE2ESI_EENS1_15EpilogueDefaultEEEEEvvEEEEvNT_6ParamsE)
        /*0008*/ 	.word	0x000000a8


	//----- nvinfo : EIATTR_FRAME_SIZE
	.align		4
.L_15:
        /*000c*/ 	.byte	0x04, 0x11
        /*000e*/ 	.short	(.L_17 - .L_16)
	.align		4
.L_16:
        /*0010*/ 	.word	index@(_ZN7cutlass13device_kernelINS_4gemm6kernel13GemmUniversalIN4cute5tupleIJiiiiEEENS1_10collective13CollectiveMmaINS1_34MainloopSm90TmaGmmaWarpSpecializedILi6ENS5_IJNS4_1CILi1EEESB_SB_EEENS1_35KernelTmaWarpSpecializedCooperativeEEENS5_IJNSA_ILi256EEENSA_ILi64EEESG_EEENS_10tfloat32_tENS5_IJlSB_lEEESI_SJ_NS4_8TiledMMAINS4_8MMA_AtomIJNS4_4SM904GMMA29MMA_64x64x8_F32TF32TF32_SS_TNILNSN_7ScaleInE1ELSP_1EEEEEENS4_6LayoutINS5_IJNSA_ILi2EEESB_SB_EEENS5_IJSB_NSA_ILi0EEESV_EEEEENS5_IJNS4_10UnderscoreESY_SY_EEEEENS4_13SM90_TMA_LOADENS4_14ComposedLayoutINS4_7SwizzleILi3ELi4ELi3EEENS4_18smem_ptr_flag_bitsILi32EEENSS_INS5_IJNSA_ILi8EEENSA_ILi32EEEEEENS5_IJS18_SB_EEEEEEEvNS4_8identityES11_S1C_vS1D_EENS_8epilogue10collective6detail29Sm90TmaWarpSpecializedAdapterINS1G_15DefaultEpilogueISI_SJ_SJ_NS1F_6thread17LinearCombinationISI_Li1EffLNS1K_9ScaleType4KindE0ELNS_15FloatRoundStyleE2ESI_EENS1_15EpilogueDefaultEEEEEvvEEEEvNT_6ParamsE)
        /*0014*/ 	.word	0x00000000


	//----- nvinfo : EIATTR_MIN_STACK_SIZE
	.align		4
.L_17:
        /*0018*/ 	.byte	0x04, 0x12
        /*001a*/ 	.short	(.L_19 - .L_18)
	.align		4
.L_18:
        /*001c*/ 	.word	index@(_ZN7cutlass13device_kernelINS_4gemm6kernel13GemmUniversalIN4cute5tupleIJiiiiEEENS1_10collective13CollectiveMmaINS1_34MainloopSm90TmaGmmaWarpSpecializedILi6ENS5_IJNS4_1CILi1EEESB_SB_EEENS1_35KernelTmaWarpSpecializedCooperativeEEENS5_IJNSA_ILi256EEENSA_ILi64EEESG_EEENS_10tfloat32_tENS5_IJlSB_lEEESI_SJ_NS4_8TiledMMAINS4_8MMA_AtomIJNS4_4SM904GMMA29MMA_64x64x8_F32TF32TF32_SS_TNILNSN_7ScaleInE1ELSP_1EEEEEENS4_6LayoutINS5_IJNSA_ILi2EEESB_SB_EEENS5_IJSB_NSA_ILi0EEESV_EEEEENS5_IJNS4_10UnderscoreESY_SY_EEEEENS4_13SM90_TMA_LOADENS4_14ComposedLayoutINS4_7SwizzleILi3ELi4ELi3EEENS4_18smem_ptr_flag_bitsILi32EEENSS_INS5_IJNSA_ILi8EEENSA_ILi32EEEEEENS5_IJS18_SB_EEEEEEEvNS4_8identityES11_S1C_vS1D_EENS_8epilogue10collective6detail29Sm90TmaWarpSpecializedAdapterINS1G_15DefaultEpilogueISI_SJ_SJ_NS1F_6thread17LinearCombinationISI_Li1EffLNS1K_9ScaleType4KindE0ELNS_15FloatRoundStyleE2ESI_EENS1_15EpilogueDefaultEEEEEvvEEEEvNT_6ParamsE)
        /*0020*/ 	.word	0x00000000
.L_19:


//--------------------- .nv.compat                --------------------------
	.section	.nv.compat,"",@"SHT_CUDA_COMPAT_INFO"
	.align	4
        /*0000*/ 	.byte	0x02, 0x09, 0x01, 0x00, 0x02, 0x02, 0x04, 0x00, 0x02, 0x05, 0x05, 0x00, 0x03, 0x07, 0x01, 0x01
        /*0010*/ 	.byte	0x02, 0x03, 0x01, 0x00, 0x02, 0x06, 0x01, 0x00, 0x04, 0x0b, 0x08, 0x00, 0x00, 0x00, 0x00, 0x00
        /*0020*/ 	.byte	0x00, 0x00, 0x00, 0x00


//--------------------- .nv.info._ZN7cutlass13device_kernelINS_4gemm6kernel13GemmUniversalIN4cute5tupleIJiiiiEEENS1_10collective13CollectiveMmaINS1_34MainloopSm90TmaGmmaWarpSpecializedILi6ENS5_IJNS4_1CILi1EEESB_SB_EEENS1_35KernelTmaWarpSpecializedCooperativeEEENS5_IJNSA_ILi256EEENSA_ILi64EEESG_EEENS_10tfloat32_tENS5_IJlSB_lEEESI_SJ_NS4_8TiledMMAINS4_8MMA_AtomIJNS4_4SM904GMMA29MMA_64x64x8_F32TF32TF32_SS_TNILNSN_7ScaleInE1ELSP_1EEEEEENS4_6LayoutINS5_IJNSA_ILi2EEESB_SB_EEENS5_IJSB_NSA_ILi0EEESV_EEEEENS5_IJNS4_10UnderscoreESY_SY_EEEEENS4_13SM90_TMA_LOADENS4_14ComposedLayoutINS4_7SwizzleILi3ELi4ELi3EEENS4_18smem_ptr_flag_bitsILi32EEENSS_INS5_IJNSA_ILi8EEENSA_ILi32EEEEEENS5_IJS18_SB_EEEEEEEvNS4_8identityES11_S1C_vS1D_EENS_8epilogue10collective6detail29Sm90TmaWarpSpecializedAdapterINS1G_15DefaultEpilogueISI_SJ_SJ_NS1F_6thread17LinearCombinationISI_Li1EffLNS1K_9ScaleType4KindE0ELNS_15FloatRoundStyleE2ESI_EENS1_15EpilogueDefaultEEEEEvvEEEEvNT_6ParamsE --------------------------
	.section	.nv.info._ZN7cutlass13device_kernelINS_4gemm6kernel13GemmUniversalIN4cute5tupleIJiiiiEEENS1_10collective13CollectiveMmaINS1_34MainloopSm90TmaGmmaWarpSpecializedILi6ENS5_IJNS4_1CILi1EEESB_SB_EEENS1_35KernelTmaWarpSpecializedCooperativeEEENS5_IJNSA_ILi256EEENSA_ILi64EEESG_EEENS_10tfloat32_tENS5_IJlSB_lEEESI_SJ_NS4_8TiledMMAINS4_8MMA_AtomIJNS4_4SM904GMMA29MMA_64x64x8_F32TF32TF32_SS_TNILNSN_7ScaleInE1ELSP_1EEEEEENS4_6LayoutINS5_IJNSA_ILi2EEESB_SB_EEENS5_IJSB_NSA_ILi0EEESV_EEEEENS5_IJNS4_10UnderscoreESY_SY_EEEEENS4_13SM90_TMA_LOADENS4_14ComposedLayoutINS4_7SwizzleILi3ELi4ELi3EEENS4_18smem_ptr_flag_bitsILi32EEENSS_INS5_IJNSA_ILi8EEENSA_ILi32EEEEEENS5_IJS18_SB_EEEEEEEvNS4_8identityES11_S1C_vS1D_EENS_8epilogue10collective6detail29Sm90TmaWarpSpecializedAdapterINS1G_15DefaultEpilogueISI_SJ_SJ_NS1F_6thread17LinearCombinationISI_Li1EffLNS1K_9ScaleType4KindE0ELNS_15FloatRoundStyleE2ESI_EENS1_15EpilogueDefaultEEEEEvvEEEEvNT_6ParamsE,"",@"SHT_CUDA_INFO"
	.sectionflags	@""
	.align	4


	//----- nvinfo : EIATTR_CUDA_API_VERSION
	.align		4
        /*0000*/ 	.byte	0x04, 0x37
        /*0002*/ 	.short	(.L_21 - .L_20)
.L_20:
        /*0004*/ 	.word	0x00000082


	//----- nvinfo : EIATTR_KPARAM_INFO
	.align		4
.L_21:
        /*0008*/ 	.byte	0x04, 0x17
        /*000a*/ 	.short	(.L_23 - .L_22)
.L_22:
        /*000c*/ 	.word	0x00000000
        /*0010*/ 	.short	0x0000
        /*0012*/ 	.short	0x0070
        /*0014*/ 	.byte	0x00, 0xf0, 0x01, 0x10


	//----- nvinfo : EIATTR_SPARSE_MMA_MASK
	.align		4
.L_23:
        /*0018*/ 	.byte	0x03, 0x50
        /*001a*/ 	.short	0x0000


	//----- nvinfo : EIATTR_MAXREG_COUNT
	.align		4
        /*001c*/ 	.byte	0x03, 0x1b
        /*001e*/ 	.short	0x00a8


	//----- nvinfo : EIATTR_NUM_BARRIERS
	.align		4
        /*0020*/ 	.byte	0x02, 0x4c
        /*0022*/ 	.byte	0x01
	.zero		1


	//----- nvinfo : EIATTR_EXTERNS
	.align		4
        /*0024*/ 	.byte	0x04, 0x0f
        /*0026*/ 	.short	(.L_25 - .L_24)


	//   ....[0]....
	.align		4
.L_24:
        /*0028*/ 	.word	index@(__assertfail)


	//----- nvinfo : EIATTR_MERCURY_ISA_VERSION
	.align		4
.L_25:
        /*002c*/ 	.byte	0x03, 0x5f
        /*002e*/ 	.short	0x0101


	//----- nvinfo : EIATTR_INT_WARP_WIDE_INSTR_OFFSETS
	.align		4
        /*0030*/ 	.byte	0x04, 0x31
        /*0032*/ 	.short	(.L_27 - .L_26)


	//   ....[0]....
.L_26:
        /*0034*/ 	.word	0x000003c0


	//   ....[1]....
        /*0038*/ 	.word	0x000003d0


	//   ....[2]....
        /*003c*/ 	.word	0x00000510


	//----- nvinfo : EIATTR_COOP_GROUP_MASK_REGIDS
	.align		4
.L_27:
        /*0040*/ 	.byte	0x04, 0x29
        /*0042*/ 	.short	(.L_29 - .L_28)


	//   ....[0]....
.L_28:
        /*0044*/ 	.word	0xffffffff


	//   ....[1]....
        /*0048*/ 	.word	0xffffffff


	//   ....[2]....
        /*004c*/ 	.word	0xffffffff


	//   ....[3]....
        /*0050*/ 	.word	0xffffffff


	//   ....[4]....
        /*0054*/ 	.word	0xffffffff


	//----- nvinfo : EIATTR_COOP_GROUP_INSTR_OFFSETS
	.align		4
.L_29:
        /*0058*/ 	.byte	0x04, 0x28
        /*005a*/ 	.short	(.L_31 - .L_30)


	//   ....[0]....
.L_30:
        /*005c*/ 	.word	0x00000060


	//   ....[1]....
        /*0060*/ 	.word	0x00000070


	//   ....[2]....
        /*0064*/ 	.word	0x00000130


	//   ....[3]....
        /*0068*/ 	.word	0x00000300


	//   ....[4]....
        /*006c*/ 	.word	0x00001240


	//----- nvinfo : EIATTR_REG_RECONFIG
	.align		4
.L_31:
        /*0070*/ 	.byte	0x01, 0x54
	.zero		2


	//----- nvinfo : EIATTR_SYSCALL_OFFSETS
	.align		4
        /*0074*/ 	.byte	0x04, 0x46
        /*0076*/ 	.short	(.L_33 - .L_32)


	//   ....[0]....
.L_32:
        /*0078*/ 	.word	0x00001430


	//----- nvinfo : EIATTR_MBARRIER_INSTR_OFFSETS
	.align		4
.L_33:
        /*007c*/ 	.byte	0x04, 0x39
        /*007e*/ 	.short	(.L_35 - .L_34)


	//   ....[0]....
.L_34:
        /*0080*/ 	.word	0x00000230
        /*0084*/ 	.word	0x000000ff
        /*0088*/ 	.word	0x00000000
        /*008c*/ 	.short	0x0100
        /*008e*/ 	.byte	0x08
	.zero		1


	//   ....[1]....
        /*0090*/ 	.word	0x00000240
        /*0094*/ 	.word	0x000000ff
        /*0098*/ 	.word	0x00000030
        /*009c*/ 	.short	0x0100
        /*009e*/ 	.byte	0x08
	.zero		1


	//   ....[2]....
        /*00a0*/ 	.word	0x00000250
        /*00a4*/ 	.word	0x000000ff
        /*00a8*/ 	.word	0x00000008
        /*00ac*/ 	.short	0x0100
        /*00ae*/ 	.byte	0x08
	.zero		1


	//   ....[3]....
        /*00b0*/ 	.word	0x00000260
        /*00b4*/ 	.word	0x000000ff
        /*00b8*/ 	.word	0x00000038
        /*00bc*/ 	.short	0x0100
        /*00be*/ 	.byte	0x08
	.zero		1


	//   ....[4]....
        /*00c0*/ 	.word	0x00000270
        /*00c4*/ 	.word	0x000000ff
        /*00c8*/ 	.word	0x00000010
        /*00cc*/ 	.short	0x0100
        /*00ce*/ 	.byte	0x08
	.zero		1


	//   ....[5]....
        /*00d0*/ 	.word	0x00000280
        /*00d4*/ 	.word	0x000000ff
        /*00d8*/ 	.word	0x00000040
        /*00dc*/ 	.short	0x0100
        /*00de*/ 	.byte	0x08
	.zero		1


	//   ....[6]....
        /*00e0*/ 	.word	0x00000290
        /*00e4*/ 	.word	0x000000ff
        /*00e8*/ 	.word	0x00000018
        /*00ec*/ 	.short	0x0100
        /*00ee*/ 	.byte	0x08
	.zero		1


	//   ....[7]....
        /*00f0*/ 	.word	0x000002a0
        /*00f4*/ 	.word	0x000000ff
        /*00f8*/ 	.word	0x00000048
        /*00fc*/ 	.short	0x0100
        /*00fe*/ 	.byte	0x08
	.zero		1


	//   ....[8]....
        /*0100*/ 	.word	0x000002b0
        /*0104*/ 	.word	0x000000ff
        /*0108*/ 	.word	0x00000020
        /*010c*/ 	.short	0x0100
        /*010e*/ 	.byte	0x08
	.zero		1


	//   ....[9]....
        /*0110*/ 	.word	0x000002c0
        /*0114*/ 	.word	0x000000ff
        /*0118*/ 	.word	0x00000050
        /*011c*/ 	.short	0x0100
        /*011e*/ 	.byte	0x08
	.zero		1


	//   ....[10]....
        /*0120*/ 	.word	0x000002d0
        /*0124*/ 	.word	0x000000ff
        /*0128*/ 	.word	0x00000028
        /*012c*/ 	.short	0x0100
        /*012e*/ 	.byte	0x08
	.zero		1


	//   ....[11]....
        /*0130*/ 	.word	0x000002e0
        /*0134*/ 	.word	0x000000ff
        /*0138*/ 	.word	0x00000058
        /*013c*/ 	.short	0x0100
        /*013e*/ 	.byte	0x08
	.zero		1


	//   ....[12]....
        /*0140*/ 	.word	0x00000590
        /*0144*/ 	.word	0x000000ff
        /*0148*/ 	.word	0x00000070
        /*014c*/ 	.short	0x0100
        /*014e*/ 	.byte	0x08
	.zero		1


	//   ....[13]....
        /*0150*/ 	.word	0x00000610
        /*0154*/ 	.word	0x000000ff
        /*0158*/ 	.word	0x00000078
        /*015c*/ 	.short	0x0100
        /*015e*/ 	.byte	0x08
	.zero		1


	//   ....[14]....
        /*0160*/ 	.word	0x000014b0
        /*0164*/ 	.word	0x00000003
        /*0168*/ 	.word	0x00000000
        /*016c*/ 	.short	0x010a
        /*016e*/ 	.byte	0x3f
	.zero		1


	//   ....[15]....
        /*0170*/ 	.word	0x00001510
        /*0174*/ 	.word	0x00000003
        /*0178*/ 	.word	0x00000000
        /*017c*/ 	.short	0x010a
        /*017e*/ 	.byte	0x3f
	.zero		1


	//   ....[16]....
        /*0180*/ 	.word	0x00001d40
        /*0184*/ 	.word	0x000000ff
        /*0188*/ 	.word	0x00000000
        /*018c*/ 	.short	0x010a
        /*018e*/ 	.byte	0x04
	.zero		1


	//   ....[17]....
        /*0190*/ 	.word	0x00001d80
        /*0194*/ 	.word	0x000000ff
        /*0198*/ 	.word	0x00000000
        /*019c*/ 	.short	0x010a
        /*019e*/ 	.byte	0x04
	.zero		1


	//   ....[18]....
        /*01a0*/ 	.word	0x000024a0
        /*01a4*/ 	.word	0x000000ff
        /*01a8*/ 	.word	0x00000000
        /*01ac*/ 	.short	0x0101
        /*01ae*/ 	.byte	0x0a
	.zero		1


	//   ....[19]....
        /*01b0*/ 	.word	0x00002680
        /*01b4*/ 	.word	0x000000ff
        /*01b8*/ 	.word	0x00000000
        /*01bc*/ 	.short	0x0101
        /*01be*/ 	.byte	0x06
	.zero		1


	//   ....[20]....
        /*01c0*/ 	.word	0x00008080
        /*01c4*/ 	.word	0x0000000e
        /*01c8*/ 	.word	0x00000030
        /*01cc*/ 	.short	0x010a
        /*01ce*/ 	.byte	0x3f
	.zero		1


	//   ....[21]....
        /*01d0*/ 	.word	0x000084d0
        /*01d4*/ 	.word	0x00000006
        /*01d8*/ 	.word	0x00000078
        /*01dc*/ 	.short	0x0101
        /*01de*/ 	.byte	0x3f
	.zero		1


	//   ....[22]....
        /*01e0*/ 	.word	0x00008bf0
        /*01e4*/ 	.word	0x00000007
        /*01e8*/ 	.word	0x00000000
        /*01ec*/ 	.short	0x010a
        /*01ee*/ 	.byte	0x3f
	.zero		1


	//   ....[23]....
        /*01f0*/ 	.word	0x00008c70
        /*01f4*/ 	.word	0x00000009
        /*01f8*/ 	.word	0x00000000
        /*01fc*/ 	.short	0x010a
        /*01fe*/ 	.byte	0x3f
	.zero		1


	//   ....[24]....
        /*0200*/ 	.word	0x00008d00
        /*0204*/ 	.word	0x00000006
        /*0208*/ 	.word	0x00000000
        /*020c*/ 	.short	0x010a
        /*020e*/ 	.byte	0x3f
	.zero		1


	//   ....[25]....
        /*0210*/ 	.word	0x00008d90
        /*0214*/ 	.word	0x00000009
        /*0218*/ 	.word	0x00000000
        /*021c*/ 	.short	0x010a
        /*021e*/ 	.byte	0x3f
	.zero		1


	//   ....[26]....
        /*0220*/ 	.word	0x00008e20
        /*0224*/ 	.word	0x00000006
        /*0228*/ 	.word	0x00000000
        /*022c*/ 	.short	0x010a
        /*022e*/ 	.byte	0x3f
	.zero		1


	//   ....[27]....
        /*0230*/ 	.word	0x00008eb0
        /*0234*/ 	.word	0x00000003
        /*0238*/ 	.word	0x00000000
        /*023c*/ 	.short	0x010a
        /*023e*/ 	.byte	0x3f
	.zero		1


	//   ....[28]....
        /*0240*/ 	.word	0x00008f10
        /*0244*/ 	.word	0x00000003
        /*0248*/ 	.word	0x00000000
        /*024c*/ 	.short	0x010a
        /*024e*/ 	.byte	0x3f
	.zero		1


	//   ....[29]....
        /*0250*/ 	.word	0x00008f70
        /*0254*/ 	.word	0x00000004
        /*0258*/ 	.word	0x00000000
        /*025c*/ 	.short	0x010a
        /*025e*/ 	.byte	0x3f
	.zero		1


	//   ....[30]....
        /*0260*/ 	.word	0x00009040
        /*0264*/ 	.word	0x0000000e
        /*0268*/ 	.word	0x00000030
        /*026c*/ 	.short	0x010a
        /*026e*/ 	.byte	0x3f
	.zero		1


	//   ....[31]....
        /*0270*/ 	.word	0x00009110
        /*0274*/ 	.word	0x00000007
        /*0278*/ 	.word	0x00000000
        /*027c*/ 	.short	0x010a
        /*027e*/ 	.byte	0x3f
	.zero		1


	//   ....[32]....
        /*0280*/ 	.word	0x00009160
        /*0284*/ 	.word	0x00000009
        /*0288*/ 	.word	0x00000000
        /*028c*/ 	.short	0x010a
        /*028e*/ 	.byte	0x3f
	.zero		1


	//   ....[33]....
        /*0290*/ 	.word	0x000091b0
        /*0294*/ 	.word	0x00000006
        /*0298*/ 	.word	0x00000000
        /*029c*/ 	.short	0x010a
        /*029e*/ 	.byte	0x3f
	.zero		1


	//   ....[34]....
        /*02a0*/ 	.word	0x00009200
        /*02a4*/ 	.word	0x00000009
        /*02a8*/ 	.word	0x00000000
        /*02ac*/ 	.short	0x010a
        /*02ae*/ 	.byte	0x3f
	.zero		1


	//   ....[35]....
        /*02b0*/ 	.word	0x00009250
        /*02b4*/ 	.word	0x00000006
        /*02b8*/ 	.word	0x00000000
        /*02bc*/ 	.short	0x010a
        /*02be*/ 	.byte	0x3f
	.zero		1


	//----- nvinfo : EIATTR_NUM_MBARRIERS
	.align		4
.L_35:
        /*02c0*/ 	.byte	0x03, 0x38
        /*02c2*/ 	.short	0x000e


	//----- nvinfo : EIATTR_EXIT_INSTR_OFFSETS
	.align		4
        /*02c4*/ 	.byte	0x04, 0x1c
        /*02c6*/ 	.short	(.L_37 - .L_36)


	//   ....[0]....
.L_36:
        /*02c8*/ 	.word	0x000006b0


	//   ....[1]....
        /*02cc*/ 	.word	0x00000f80


	//   ....[2]....
        /*02d0*/ 	.word	0x00007760


	//   ....[3]....
        /*02d4*/ 	.word	0x00007d90


	//   ....[4]....
        /*02d8*/ 	.word	0x00008f00


	//----- nvinfo : EIATTR_MAX_THREADS
	.align		4
.L_37:
        /*02dc*/ 	.byte	0x04, 0x05
        /*02de*/ 	.short	(.L_39 - .L_38)
.L_38:
        /*02e0*/ 	.word	0x00000180
        /*02e4*/ 	.word	0x00000001
        /*02e8*/ 	.word	0x00000001


	//----- nvinfo : EIATTR_CRS_STACK_SIZE
	.align		4
.L_39:
        /*02ec*/ 	.byte	0x04, 0x1e
        /*02ee*/ 	.short	(.L_41 - .L_40)
.L_40:
        /*02f0*/ 	.word	0x00000000


	//----- nvinfo : EIATTR_CBANK_PARAM_SIZE
	.align		4
.L_41:
        /*02f4*/ 	.byte	0x03, 0x19
        /*02f6*/ 	.short	0x0470


	//----- nvinfo : EIATTR_PARAM_CBANK
	.align		4
        /*02f8*/ 	.byte	0x04, 0x0a
        /*02fa*/ 	.short	(.L_43 - .L_42)
	.align		4
.L_42:
        /*02fc*/ 	.word	index@(.nv.constant0._ZN7cutlass13device_kernelINS_4gemm6kernel13GemmUniversalIN4cute5tupleIJiiiiEEENS1_10collective13CollectiveMmaINS1_34MainloopSm90TmaGmmaWarpSpecializedILi6ENS5_IJNS4_1CILi1EEESB_SB_EEENS1_35KernelTmaWarpSpecializedCooperativeEEENS5_IJNSA_ILi256EEENSA_ILi64EEESG_EEENS_10tfloat32_tENS5_IJlSB_lEEESI_SJ_NS4_8TiledMMAINS4_8MMA_AtomIJNS4_4SM904GMMA29MMA_64x64x8_F32TF32TF32_SS_TNILNSN_7ScaleInE1ELSP_1EEEEEENS4_6LayoutINS5_IJNSA_ILi2EEESB_SB_EEENS5_IJSB_NSA_ILi0EEESV_EEEEENS5_IJNS4_10UnderscoreESY_SY_EEEEENS4_13SM90_TMA_LOADENS4_14ComposedLayoutINS4_7SwizzleILi3ELi4ELi3EEENS4_18smem_ptr_flag_bitsILi32EEENSS_INS5_IJNSA_ILi8EEENSA_ILi32EEEEEENS5_IJS18_SB_EEEEEEEvNS4_8identityES11_S1C_vS1D_EENS_8epilogue10collective6detail29Sm90TmaWarpSpecializedAdapterINS1G_15DefaultEpilogueISI_SJ_SJ_NS1F_6thread17LinearCombinationISI_Li1EffLNS1K_9ScaleType4KindE0ELNS_15FloatRoundStyleE2ESI_EENS1_15EpilogueDefaultEEEEEvvEEEEvNT_6ParamsE)
        /*0300*/ 	.short	0x0210
        /*0302*/ 	.short	0x0470


	//----- nvinfo : EIATTR_SW_WAR
	.align		4
.L_43:
        /*0304*/ 	.byte	0x04, 0x36
        /*0306*/ 	.short	(.L_45 - .L_44)
.L_44:
        /*0308*/ 	.word	0x00000008
.L_45:


//--------------------- .nv.callgraph             --------------------------
	.section	.nv.callgraph,"",@"SHT_CUDA_CALLGRAPH"
	.align	4
	.sectionentsize	8
	.align		4
        /*0000*/ 	.word	0x00000000
	.align		4
        /*0004*/ 	.word	0xffffffff
	.align		4
        /*0008*/ 	.word	index@(_ZN7cutlass13device_kernelINS_4gemm6kernel13GemmUniversalIN4cute5tupleIJiiiiEEENS1_10collective13CollectiveMmaINS1_34MainloopSm90TmaGmmaWarpSpecializedILi6ENS5_IJNS4_1CILi1EEESB_SB_EEENS1_35KernelTmaWarpSpecializedCooperativeEEENS5_IJNSA_ILi256EEENSA_ILi64EEESG_EEENS_10tfloat32_tENS5_IJlSB_lEEESI_SJ_NS4_8TiledMMAINS4_8MMA_AtomIJNS4_4SM904GMMA29MMA_64x64x8_F32TF32TF32_SS_TNILNSN_7ScaleInE1ELSP_1EEEEEENS4_6LayoutINS5_IJNSA_ILi2EEESB_SB_EEENS5_IJSB_NSA_ILi0EEESV_EEEEENS5_IJNS4_10UnderscoreESY_SY_EEEEENS4_13SM90_TMA_LOADENS4_14ComposedLayoutINS4_7SwizzleILi3ELi4ELi3EEENS4_18smem_ptr_flag_bitsILi32EEENSS_INS5_IJNSA_ILi8EEENSA_ILi32EEEEEENS5_IJS18_SB_EEEEEEEvNS4_8identityES11_S1C_vS1D_EENS_8epilogue10collective6detail29Sm90TmaWarpSpecializedAdapterINS1G_15DefaultEpilogueISI_SJ_SJ_NS1F_6thread17LinearCombinationISI_Li1EffLNS1K_9ScaleType4KindE0ELNS_15FloatRoundStyleE2ESI_EENS1_15EpilogueDefaultEEEEEvvEEEEvNT_6ParamsE)
	.align		4
        /*000c*/ 	.word	index@(__assertfail)
	.align		4
        /*0010*/ 	.word	0x00000000
	.align		4
        /*0014*/ 	.word	0xfffffffe
	.align		4
        /*0018*/ 	.word	0x00000000
	.align		4
        /*001c*/ 	.word	0xfffffffd
	.align		4
        /*0020*/ 	.word	0x00000000
	.align		4
        /*0024*/ 	.word	0xfffffffc


//--------------------- .nv.constant4             --------------------------
	.section	.nv.constant4,"a",@progbits
	.align	8
	.align		8
.nv.constant4:
        /*0000*/ 	.dword	__assertfail
	.align		8
        /*0008*/ 	.dword	__unnamed_1
	.align		8
        /*0010*/ 	.dword	_ZN40_INTERNAL_b9ac40bf_4_k_cu_b3ccaeea_223764cuda3std3__45__cpo5beginE
	.align		8
        /*0018*/ 	.dword	_ZN40_INTERNAL_b9ac40bf_4_k_cu_b3ccaeea_223764cuda3std3__45__cpo3endE
	.align		8
        /*0020*/ 	.dword	_ZN40_INTERNAL_b9ac40bf_4_k_cu_b3ccaeea_223764cuda3std3__45__cpo6cbeginE
	.align		8
        /*0028*/ 	.dword	_ZN40_INTERNAL_b9ac40bf_4_k_cu_b3ccaeea_223764cuda3std3__45__cpo4cendE
	.align		8
        /*0030*/ 	.dword	_ZN40_INTERNAL_b9ac40bf_4_k_cu_b3ccaeea_223764cuda3std3__442_GLOBAL__N__b9ac40bf_4_k_cu_b3ccaeea_223766ignoreE
	.align		8
        /*0038*/ 	.dword	_ZN40_INTERNAL_b9ac40bf_4_k_cu_b3ccaeea_223764cuda3std3__419piecewise_constructE
	.align		8
        /*0040*/ 	.dword	_ZN40_INTERNAL_b9ac40bf_4_k_cu_b3ccaeea_223764cuda3std3__48in_placeE
	.align		8
        /*0048*/ 	.dword	_ZN40_INTERNAL_b9ac40bf_4_k_cu_b3ccaeea_223764cuda3std6ranges3__45__cpo4swapE
	.align		8
        /*0050*/ 	.dword	_ZN40_INTERNAL_b9ac40bf_4_k_cu_b3ccaeea_223764cuda3std6ranges3__45__cpo9iter_moveE
	.align		8
        /*0058*/ 	.dword	_ZN40_INTERNAL_b9ac40bf_4_k_cu_b3ccaeea_223764cute7productE
	.align		8
        /*0060*/ 	.dword	_ZN40_INTERNAL_b9ac40bf_4_k_cu_b3ccaeea_223764cute1_E
	.align		8
        /*0068*/ 	.dword	$str$22
	.align		8
        /*0070*/ 	.dword	$str$23


//--------------------- .text._ZN7cutlass13device_kernelINS_4gemm6kernel13GemmUniversalIN4cute5tupleIJiiiiEEENS1_10collective13CollectiveMmaINS1_34MainloopSm90TmaGmmaWarpSpecializedILi6ENS5_IJNS4_1CILi1EEESB_SB_EEENS1_35KernelTmaWarpSpecializedCooperativeEEENS5_IJNSA_ILi256EEENSA_ILi64EEESG_EEENS_10tfloat32_tENS5_IJlSB_lEEESI_SJ_NS4_8TiledMMAINS4_8MMA_AtomIJNS4_4SM904GMMA29MMA_64x64x8_F32TF32TF32_SS_TNILNSN_7ScaleInE1ELSP_1EEEEEENS4_6LayoutINS5_IJNSA_ILi2EEESB_SB_EEENS5_IJSB_NSA_ILi0EEESV_EEEEENS5_IJNS4_10UnderscoreESY_SY_EEEEENS4_13SM90_TMA_LOADENS4_14ComposedLayoutINS4_7SwizzleILi3ELi4ELi3EEENS4_18smem_ptr_flag_bitsILi32EEENSS_INS5_IJNSA_ILi8EEENSA_ILi32EEEEEENS5_IJS18_SB_EEEEEEEvNS4_8identityES11_S1C_vS1D_EENS_8epilogue10collective6detail29Sm90TmaWarpSpecializedAdapterINS1G_15DefaultEpilogueISI_SJ_SJ_NS1F_6thread17LinearCombinationISI_Li1EffLNS1K_9ScaleType4KindE0ELNS_15FloatRoundStyleE2ESI_EENS1_15EpilogueDefaultEEEEEvvEEEEvNT_6ParamsE --------------------------
	.section	.text._ZN7cutlass13device_kernelINS_4gemm6kernel13GemmUniversalIN4cute5tupleIJiiiiEEENS1_10collective13CollectiveMmaINS1_34MainloopSm90TmaGmmaWarpSpecializedILi6ENS5_IJNS4_1CILi1EEESB_SB_EEENS1_35KernelTmaWarpSpecializedCooperativeEEENS5_IJNSA_ILi256EEENSA_ILi64EEESG_EEENS_10tfloat32_tENS5_IJlSB_lEEESI_SJ_NS4_8TiledMMAINS4_8MMA_AtomIJNS4_4SM904GMMA29MMA_64x64x8_F32TF32TF32_SS_TNILNSN_7ScaleInE1ELSP_1EEEEEENS4_6LayoutINS5_IJNSA_ILi2EEESB_SB_EEENS5_IJSB_NSA_ILi0EEESV_EEEEENS5_IJNS4_10UnderscoreESY_SY_EEEEENS4_13SM90_TMA_LOADENS4_14ComposedLayoutINS4_7SwizzleILi3ELi4ELi3EEENS4_18smem_ptr_flag_bitsILi32EEENSS_INS5_IJNSA_ILi8EEENSA_ILi32EEEEEENS5_IJS18_SB_EEEEEEEvNS4_8identityES11_S1C_vS1D_EENS_8epilogue10collective6detail29Sm90TmaWarpSpecializedAdapterINS1G_15DefaultEpilogueISI_SJ_SJ_NS1F_6thread17LinearCombinationISI_Li1EffLNS1K_9ScaleType4KindE0ELNS_15FloatRoundStyleE2ESI_EENS1_15EpilogueDefaultEEEEEvvEEEEvNT_6ParamsE,"ax",@progbits
	.align	128
.text._ZN7cutlass13device_kernelINS_4gemm6kernel13GemmUniversalIN4cute5tupleIJiiiiEEENS1_10collective13CollectiveMmaINS1_34MainloopSm90TmaGmmaWarpSpecializedILi6ENS5_IJNS4_1CILi1EEESB_SB_EEENS1_35KernelTmaWarpSpecializedCooperativeEEENS5_IJNSA_ILi256EEENSA_ILi64EEESG_EEENS_10tfloat32_tENS5_IJlSB_lEEESI_SJ_NS4_8TiledMMAINS4_8MMA_AtomIJNS4_4SM904GMMA29MMA_64x64x8_F32TF32TF32_SS_TNILNSN_7ScaleInE1ELSP_1EEEEEENS4_6LayoutINS5_IJNSA_ILi2EEESB_SB_EEENS5_IJSB_NSA_ILi0EEESV_EEEEENS5_IJNS4_10UnderscoreESY_SY_EEEEENS4_13SM90_TMA_LOADENS4_14ComposedLayoutINS4_7SwizzleILi3ELi4ELi3EEENS4_18smem_ptr_flag_bitsILi32EEENSS_INS5_IJNSA_ILi8EEENSA_ILi32EEEEEENS5_IJS18_SB_EEEEEEEvNS4_8identityES11_S1C_vS1D_EENS_8epilogue10collective6detail29Sm90TmaWarpSpecializedAdapterINS1G_15DefaultEpilogueISI_SJ_SJ_NS1F_6thread17LinearCombinationISI_Li1EffLNS1K_9ScaleType4KindE0ELNS_15FloatRoundStyleE2ESI_EENS1_15EpilogueDefaultEEEEEvvEEEEvNT_6ParamsE:
        .type           _ZN7cutlass13device_kernelINS_4gemm6kernel13GemmUniversalIN4cute5tupleIJiiiiEEENS1_10collective13CollectiveMmaINS1_34MainloopSm90TmaGmmaWarpSpecializedILi6ENS5_IJNS4_1CILi1EEESB_SB_EEENS1_35KernelTmaWarpSpecializedCooperativeEEENS5_IJNSA_ILi256EEENSA_ILi64EEESG_EEENS_10tfloat32_tENS5_IJlSB_lEEESI_SJ_NS4_8TiledMMAINS4_8MMA_AtomIJNS4_4SM904GMMA29MMA_64x64x8_F32TF32TF32_SS_TNILNSN_7ScaleInE1ELSP_1EEEEEENS4_6LayoutINS5_IJNSA_ILi2EEESB_SB_EEENS5_IJSB_NSA_ILi0EEESV_EEEEENS5_IJNS4_10UnderscoreESY_SY_EEEEENS4_13SM90_TMA_LOADENS4_14ComposedLayoutINS4_7SwizzleILi3ELi4ELi3EEENS4_18smem_ptr_flag_bitsILi32EEENSS_INS5_IJNSA_ILi8EEENSA_ILi32EEEEEENS5_IJS18_SB_EEEEEEEvNS4_8identityES11_S1C_vS1D_EENS_8epilogue10collective6detail29Sm90TmaWarpSpecializedAdapterINS1G_15DefaultEpilogueISI_SJ_SJ_NS1F_6thread17LinearCombinationISI_Li1EffLNS1K_9ScaleType4KindE0ELNS_15FloatRoundStyleE2ESI_EENS1_15EpilogueDefaultEEEEEvvEEEEvNT_6ParamsE,@function
        .size           _ZN7cutlass13device_kernelINS_4gemm6kernel13GemmUniversalIN4cute5tupleIJiiiiEEENS1_10collective13CollectiveMmaINS1_34MainloopSm90TmaGmmaWarpSpecializedILi6ENS5_IJNS4_1CILi1EEESB_SB_EEENS1_35KernelTmaWarpSpecializedCooperativeEEENS5_IJNSA_ILi256EEENSA_ILi64EEESG_EEENS_10tfloat32_tENS5_IJlSB_lEEESI_SJ_NS4_8TiledMMAINS4_8MMA_AtomIJNS4_4SM904GMMA29MMA_64x64x8_F32TF32TF32_SS_TNILNSN_7ScaleInE1ELSP_1EEEEEENS4_6LayoutINS5_IJNSA_ILi2EEESB_SB_EEENS5_IJSB_NSA_ILi0EEESV_EEEEENS5_IJNS4_10UnderscoreESY_SY_EEEEENS4_13SM90_TMA_LOADENS4_14ComposedLayoutINS4_7SwizzleILi3ELi4ELi3EEENS4_18smem_ptr_flag_bitsILi32EEENSS_INS5_IJNSA_ILi8EEENSA_ILi32EEEEEENS5_IJS18_SB_EEEEEEEvNS4_8identityES11_S1C_vS1D_EENS_8epilogue10collective6detail29Sm90TmaWarpSpecializedAdapterINS1G_15DefaultEpilogueISI_SJ_SJ_NS1F_6thread17LinearCombinationISI_Li1EffLNS1K_9ScaleType4KindE0ELNS_15FloatRoundStyleE2ESI_EENS1_15EpilogueDefaultEEEEEvvEEEEvNT_6ParamsE,(.L_x_196 - _ZN7cutlass13device_kernelINS_4gemm6kernel13GemmUniversalIN4cute5tupleIJiiiiEEENS1_10collective13CollectiveMmaINS1_34MainloopSm90TmaGmmaWarpSpecializedILi6ENS5_IJNS4_1CILi1EEESB_SB_EEENS1_35KernelTmaWarpSpecializedCooperativeEEENS5_IJNSA_ILi256EEENSA_ILi64EEESG_EEENS_10tfloat32_tENS5_IJlSB_lEEESI_SJ_NS4_8TiledMMAINS4_8MMA_AtomIJNS4_4SM904GMMA29MMA_64x64x8_F32TF32TF32_SS_TNILNSN_7ScaleInE1ELSP_1EEEEEENS4_6LayoutINS5_IJNSA_ILi2EEESB_SB_EEENS5_IJSB_NSA_ILi0EEESV_EEEEENS5_IJNS4_10UnderscoreESY_SY_EEEEENS4_13SM90_TMA_LOADENS4_14ComposedLayoutINS4_7SwizzleILi3ELi4ELi3EEENS4_18smem_ptr_flag_bitsILi32EEENSS_INS5_IJNSA_ILi8EEENSA_ILi32EEEEEENS5_IJS18_SB_EEEEEEEvNS4_8identityES11_S1C_vS1D_EENS_8epilogue10collective6detail29Sm90TmaWarpSpecializedAdapterINS1G_15DefaultEpilogueISI_SJ_SJ_NS1F_6thread17LinearCombinationISI_Li1EffLNS1K_9ScaleType4KindE0ELNS_15FloatRoundStyleE2ESI_EENS1_15EpilogueDefaultEEEEEvvEEEEvNT_6ParamsE)
        .other          _ZN7cutlass13device_kernelINS_4gemm6kernel13GemmUniversalIN4cute5tupleIJiiiiEEENS1_10collective13CollectiveMmaINS1_34MainloopSm90TmaGmmaWarpSpecializedILi6ENS5_IJNS4_1CILi1EEESB_SB_EEENS1_35KernelTmaWarpSpecializedCooperativeEEENS5_IJNSA_ILi256EEENSA_ILi64EEESG_EEENS_10tfloat32_tENS5_IJlSB_lEEESI_SJ_NS4_8TiledMMAINS4_8MMA_AtomIJNS4_4SM904GMMA29MMA_64x64x8_F32TF32TF32_SS_TNILNSN_7ScaleInE1ELSP_1EEEEEENS4_6LayoutINS5_IJNSA_ILi2EEESB_SB_EEENS5_IJSB_NSA_ILi0EEESV_EEEEENS5_IJNS4_10UnderscoreESY_SY_EEEEENS4_13SM90_TMA_LOADENS4_14ComposedLayoutINS4_7SwizzleILi3ELi4ELi3EEENS4_18smem_ptr_flag_bitsILi32EEENSS_INS5_IJNSA_ILi8EEENSA_ILi32EEEEEENS5_IJS18_SB_EEEEEEEvNS4_8identityES11_S1C_vS1D_EENS_8epilogue10collective6detail29Sm90TmaWarpSpecializedAdapterINS1G_15DefaultEpilogueISI_SJ_SJ_NS1F_6thread17LinearCombinationISI_Li1EffLNS1K_9ScaleType4KindE0ELNS_15FloatRoundStyleE2ESI_EENS1_15EpilogueDefaultEEEEEvvEEEEvNT_6ParamsE,@"STO_CUDA_ENTRY STV_DEFAULT"
_ZN7cutlass13device_kernelINS_4gemm6kernel13GemmUniversalIN4cute5tupleIJiiiiEEENS1_10collective13CollectiveMmaINS1_34MainloopSm90TmaGmmaWarpSpecializedILi6ENS5_IJNS4_1CILi1EEESB_SB_EEENS1_35KernelTmaWarpSpecializedCooperativeEEENS5_IJNSA_ILi256EEENSA_ILi64EEESG_EEENS_10tfloat32_tENS5_IJlSB_lEEESI_SJ_NS4_8TiledMMAINS4_8MMA_AtomIJNS4_4SM904GMMA29MMA_64x64x8_F32TF32TF32_SS_TNILNSN_7ScaleInE1ELSP_1EEEEEENS4_6LayoutINS5_IJNSA_ILi2EEESB_SB_EEENS5_IJSB_NSA_ILi0EEESV_EEEEENS5_IJNS4_10UnderscoreESY_SY_EEEEENS4_13SM90_TMA_LOADENS4_14ComposedLayoutINS4_7SwizzleILi3ELi4ELi3EEENS4_18smem_ptr_flag_bitsILi32EEENSS_INS5_IJNSA_ILi8EEENSA_ILi32EEEEEENS5_IJS18_SB_EEEEEEEvNS4_8identityES11_S1C_vS1D_EENS_8epilogue10collective6detail29Sm90TmaWarpSpecializedAdapterINS1G_15DefaultEpilogueISI_SJ_SJ_NS1F_6thread17LinearCombinationISI_Li1EffLNS1K_9ScaleType4KindE0ELNS_15FloatRoundStyleE2ESI_EENS1_15EpilogueDefaultEEEEEvvEEEEvNT_6ParamsE:
[----:B------:R-:W0:Y:S01]  /*0000*/  LDC R1, c[0x0][0x28] ;  /* 0x00000a00ff017b82 */ /* 0x000e220000000800 */
[----:B------:R-:W1:Y:S01]  /*0010*/  S2R R3, SR_TID.X ;  /* 0x0000000000037919 */ /* 0x000e620000002100 */
[----:B------:R-:W-:Y:S01]  /*0020*/  ELECT P0, URZ, PT ;  /* 0x00000000003f782f */ /* 0x000fe20003800000 */
[----:B------:R-:W-:Y:S01]  /*0030*/  BSSY B0, `(.L_x_0) ;  /* 0x000000f000007945 */ /* 0x000fe20003800000 */
[--C-:B-1----:R-:W-:Y:S02]  /*0040*/  SHF.R.U32.HI R0, RZ, 0x5, R3.reuse ;  /* 0x00000005ff007819 */ /* 0x102fe40000011603 */
[----:B------:R-:W-:-:S03]  /*0050*/  SHF.R.U32.HI R14, RZ, 0x7, R3 ;  /* 0x00000007ff0e7819 */ /* 0x000fc60000011603 */
[----:B------:R-:W1:Y:S04]  /*0060*/  SHFL.IDX PT, R4, R0, RZ, 0x1f ;  /* 0x00001fff00047589 */ /* 0x000e6800000e0000 */
[----:B------:R2:W3:Y:S01]  /*0070*/  SHFL.IDX PT, R10, R14, RZ, 0x1f ;  /* 0x00001fff0e0a7589 */ /* 0x0004e200000e0000 */
[----:B-1----:R-:W-:-:S13]  /*0080*/  ISETP.NE.OR P0, PT, R4, RZ, !P0 ;  /* 0x000000ff0400720c */ /* 0x002fda0004705670 */
[----:B0-23--:R-:W-:Y:S05]  /*0090*/  @P0 BRA `(.L_x_1) ;  /* 0x0000000000200947 */ /* 0x00dfea0003800000 */
[----:B------:R-:W-:Y:S02]  /*00a0*/  ULDC.64 UR4, c[0x0][0x198] ;  /* 0x0000660000047ab9 */ /* 0x000fe40000000a00 */
[----:B------:R-:W-:Y:S02]  /*00b0*/  UIADD3 UR6, UP0, UR4, 0xf0, URZ ;  /* 0x000000f004067890 */ /* 0x000fe4000ff1e03f */
[----:B------:R-:W-:Y:S02]  /*00c0*/  UIADD3 UR4, UP1, UR4, 0x1f0, URZ ;  /* 0x000001f004047890 */ /* 0x000fe4000ff3e03f */
[----:B------:R-:W-:Y:S02]  /*00d0*/  UIADD3.X UR7, URZ, UR5, URZ, UP0, !UPT ;  /* 0x000000053f077290 */ /* 0x000fe400087fe43f */
[----:B------:R-:W-:-:S07]  /*00e0*/  UIADD3.X UR5, URZ, UR5, URZ, UP1, !UPT ;  /* 0x000000053f057290 */ /* 0x000fce0008ffe43f */
[----:B------:R0:W-:Y:S02]  /*00f0*/  UTMACCTL.PF [UR6] ;  /* 0x00000000060079b9 */ /* 0x0001e40008040000 */
[----:B------:R0:W-:Y:S02]  /*0100*/  UTMACCTL.PF [UR4] ;  /* 0x00000000040079b9 */ /* 0x0001e40008040000 */
[----:B0-----:R-:W-:Y:S01]  /*0110*/  NOP ;  /* 0x0000000000007918 */ /* 0x001fe20000000000 */
.L_x_1:
[----:B------:R-:W-:Y:S05]  /*0120*/  BSYNC B0 ;  /* 0x0000000000007941 */ /* 0x000fea0003800000 */
.L_x_0:
[----:B------:R-:W0:Y:S02]  /*0130*/  SHFL.IDX PT, R2, R0, RZ, 0x1f ;  /* 0x00001fff00027589 */ /* 0x000e2400000e0000 */
[----:B0-----:R-:W-:-:S13]  /*0140*/  ISETP.NE.AND P0, PT, R2, RZ, PT ;  /* 0x000000ff0200720c */ /* 0x001fda0003f05270 */
[----:B------:R-:W-:Y:S05]  /*0150*/  @P0 BRA `(.L_x_2) ;  /* 0x0000000000680947 */ /* 0x000fea0003800000 */
[----:B------:R-:W0:Y:S01]  /*0160*/  S2UR UR8, SR_CgaCtaId ;  /* 0x00000000000879c3 */ /* 0x000e220000008800 */
[----:B------:R-:W-:Y:S01]  /*0170*/  UMOV UR4, 0x400 ;  /* 0x0000040000047882 */ /* 0x000fe20000000000 */
[----:B------:R-:W-:Y:S01]  /*0180*/  UMOV UR5, 0x1 ;  /* 0x0000000100057882 */ /* 0x000fe20000000000 */
[----:B------:R-:W-:Y:S01]  /*0190*/  UMOV UR6, 0x100 ;  /* 0x0000010000067882 */ /* 0x000fe20000000000 */
[----:B------:R-:W-:Y:S01]  /*01a0*/  ELECT P0, URZ, PT ;  /* 0x00000000003f782f */ /* 0x000fe20003800000 */
[----:B------:R-:W-:-:S04]  /*01b0*/  UIADD3 UR6, -UR6, 0x100000, URZ ;  /* 0x0010000006067890 */ /* 0x000fc8000fffe13f */
[----:B------:R-:W-:Y:S02]  /*01c0*/  USHF.L.U32 UR7, UR6, 0xb, URZ ;  /* 0x0000000b06077899 */ /* 0x000fe4000800063f */
[----:B------:R-:W-:Y:S02]  /*01d0*/  USHF.L.U32 UR6, UR6, 0x1, URZ ;  /* 0x0000000106067899 */ /* 0x000fe4000800063f */
[----:B0-----:R-:W-:Y:S02]  /*01e0*/  ULEA UR8, UR8, UR4, 0x18 ;  /* 0x0000000408087291 */ /* 0x001fe4000f8ec03f */
[----:B------:R-:W-:-:S04]  /*01f0*/  UIADD3 UR4, -UR5, 0x100000, URZ ;  /* 0x0010000005047890 */ /* 0x000fc8000fffe13f */
[----:B------:R-:W-:Y:S02]  /*0200*/  USHF.L.U32 UR5, UR4, 0xb, URZ ;  /* 0x0000000b04057899 */ /* 0x000fe4000800063f */
[----:B------:R-:W-:Y:S01]  /*0210*/  USHF.L.U32 UR4, UR4, 0x1, URZ ;  /* 0x0000000104047899 */ /* 0x000fe2000800063f */
[----:B------:R-:W0:Y:S11]  /*0220*/  FENCE.VIEW.ASYNC.S ;  /* 0x00000000000073c6 */ /* 0x000e360000000000 */
[----:B0-----:R0:W1:Y:S01]  /*0230*/  SYNCS.EXCH.64 URZ, [UR8], UR4 ;  /* 0x00000004083f75b2 */ /* 0x0010620008000100 */
[----:B------:R0:W2:Y:S01]  /*0240*/  SYNCS.EXCH.64 URZ, [UR8+0x30], UR6 ;  /* 0x00003006083f75b2 */ /* 0x0000a20008000100 */
[----:B------:R0:W3:Y:S01]  /*0250*/  SYNCS.EXCH.64 URZ, [UR8+0x8], UR4 ;  /* 0x00000804083f75b2 */ /* 0x0000e20008000100 */
[----:B------:R0:W4:Y:S01]  /*0260*/  SYNCS.EXCH.64 URZ, [UR8+0x38], UR6 ;  /* 0x00003806083f75b2 */ /* 0x0001220008000100 */
[----:B------:R0:W0:Y:S01]  /*0270*/  SYNCS.EXCH.64 URZ, [UR8+0x10], UR4 ;  /* 0x00001004083f75b2 */ /* 0x0000220008000100 */
[----:B------:R0:W0:Y:S01]  /*0280*/  SYNCS.EXCH.64 URZ, [UR8+0x40], UR6 ;  /* 0x00004006083f75b2 */ /* 0x0000220008000100 */
[----:B------:R0:W0:Y:S01]  /*0290*/  SYNCS.EXCH.64 URZ, [UR8+0x18], UR4 ;  /* 0x00001804083f75b2 */ /* 0x0000220008000100 */
[----:B------:R0:W0:Y:S01]  /*02a0*/  SYNCS.EXCH.64 URZ, [UR8+0x48], UR6 ;  /* 0x00004806083f75b2 */ /* 0x0000220008000100 */
[----:B------:R0:W0:Y:S01]  /*02b0*/  SYNCS.EXCH.64 URZ, [UR8+0x20], UR4 ;  /* 0x00002004083f75b2 */ /* 0x0000220008000100 */
[----:B------:R0:W0:Y:S01]  /*02c0*/  SYNCS.EXCH.64 URZ, [UR8+0x50], UR6 ;  /* 0x00005006083f75b2 */ /* 0x0000220008000100 */
[----:B------:R0:W0:Y:S01]  /*02d0*/  SYNCS.EXCH.64 URZ, [UR8+0x28], UR4 ;  /* 0x00002804083f75b2 */ /* 0x0000220008000100 */
[----:B------:R0:W0:Y:S01]  /*02e0*/  SYNCS.EXCH.64 URZ, [UR8+0x58], UR6 ;  /* 0x00005806083f75b2 */ /* 0x0000220008000100 */
[----:B------:R-:W-:Y:S01]  /*02f0*/  NOP ;  /* 0x0000000000007918 */ /* 0x000fe20000000000 */
.L_x_2:
[----:B------:R-:W5:Y:S01]  /*0300*/  SHFL.IDX PT, R0, R0, RZ, 0x1f ;  /* 0x00001fff00007589 */ /* 0x000f6200000e0000 */
[----:B------:R-:W1:Y:S01]  /*0310*/  LDC R2, c[0x0][0x65c] ;  /* 0x00019700ff027b82 */ /* 0x000e620000000800 */
[----:B------:R-:W-:Y:S02]  /*0320*/  ELECT P0, URZ, PT ;  /* 0x00000000003f782f */ /* 0x000fe40003800000 */
[----:B------:R-:W-:Y:S01]  /*0330*/  LOP3.LUT R7, R7, 0xfffff7ff, RZ, 0xc0, !PT ;  /* 0xfffff7ff07077812 */ /* 0x000fe200078ec0ff */
[----:B------:R-:W2:Y:S01]  /*0340*/  S2R R5, SR_CTAID.Y ;  /* 0x0000000000057919 */ /* 0x000ea20000002600 */
[----:B0-----:R-:W-:Y:S01]  /*0350*/  UMOV UR4, 0x20 ;  /* 0x0000002000047882 */ /* 0x001fe20000000000 */
[----:B------:R-:W-:Y:S01]  /*0360*/  NOP ;  /* 0x0000000000007918 */ /* 0x000fe20000000000 */
[----:B------:R-:W-:Y:S01]  /*0370*/  ISETP.NE.AND P2, PT, R10, RZ, PT ;  /* 0x000000ff0a00720c */ /* 0x000fe20003f45270 */
[----:B------:R-:W0:Y:S01]  /*0380*/  S2R R6, SR_CTAID.X ;  /* 0x0000000000067919 */ /* 0x000e220000002500 */
[----:B------:R-:W-:Y:S01]  /*0390*/  NOP ;  /* 0x0000000000007918 */ /* 0x000fe20000000000 */
[----:B-----5:R-:W-:-:S02]  /*03a0*/  ISETP.NE.OR P0, PT, R0, RZ, !P0 ;  /* 0x000000ff0000720c */ /* 0x020fc40004705670 */
[----:B-1----:R-:W-:-:S11]  /*03b0*/  ISETP.NE.AND P3, PT, R2, 0x1, PT ;  /* 0x000000010200780c */ /* 0x002fd60003f65270 */
[----:B------:R-:W-:Y:S01]  /*03c0*/  VOTEU.ALL UP0, P0 ;  /* 0x00000000003f7886 */ /* 0x000fe20000000000 */
[----:B------:R-:W-:Y:S01]  /*03d0*/  VOTEU.ALL UP1, P0 ;  /* 0x00000000003f7886 */ /* 0x000fe20000020000 */
[----:B------:R-:W-:Y:S01]  /*03e0*/  @P3 LOP3.LUT R7, R7, 0x800, RZ, 0xfc, !PT ;  /* 0x0000080007073812 */ /* 0x000fe200078efcff */
[----:B------:R-:W0:Y:S01]  /*03f0*/  @P3 LDC R17, c[0x0][0x10] ;  /* 0x00000400ff113b82 */ /* 0x000e220000000800 */
[----:B------:R-:W-:Y:S01]  /*0400*/  SHF.R.S32.HI R7, RZ, 0x1f, R4 ;  /* 0x0000001fff077819 */ /* 0x000fe20000011404 */
[----:B------:R-:W-:Y:S01]  /*0410*/  @!UP0 UMOV UR6, 0x400 ;  /* 0x0000040000068882 */ /* 0x000fe20000000000 */
[----:B------:R-:W-:-:S04]  /*0420*/  @!UP0 UIADD3 UR4, -UR4, 0x100000, URZ ;  /* 0x0010000004048890 */ /* 0x000fc8000fffe13f */
[----:B------:R-:W-:Y:S02]  /*0430*/  @!UP0 USHF.L.U32 UR5, UR4, 0xb, URZ ;  /* 0x0000000b04058899 */ /* 0x000fe4000800063f */
[----:B------:R-:W-:Y:S01]  /*0440*/  @!UP0 USHF.L.U32 UR4, UR4, 0x1, URZ ;  /* 0x0000000104048899 */ /* 0x000fe2000800063f */
[----:B--2---:R-:W-:Y:S01]  /*0450*/  @P3 IMAD.MOV.U32 R8, RZ, RZ, R5 ;  /* 0x000000ffff083224 */ /* 0x004fe200078e0005 */
[----:B------:R-:W-:Y:S01]  /*0460*/  LEA.HI R7, R7, R4, RZ, 0x2 ;  /* 0x0000000407077211 */ /* 0x000fe200078f10ff */
[----:B------:R-:W-:Y:S01]  /*0470*/  @P3 IMAD.MOV.U32 R9, RZ, RZ, RZ ;  /* 0x000000ffff093224 */ /* 0x000fe200078e00ff */
[----:B------:R-:W1:Y:S02]  /*0480*/  @!UP0 S2UR UR7, SR_CgaCtaId ;  /* 0x00000000000789c3 */ /* 0x000e640000008800 */
[----:B------:R-:W-:-:S05]  /*0490*/  LOP3.LUT R7, R7, 0xfffffffc, RZ, 0xc0, !PT ;  /* 0xfffffffc07077812 */ /* 0x000fca00078ec0ff */
[----:B------:R-:W-:Y:S01]  /*04a0*/  IMAD.IADD R0, R4, 0x1, -R7 ;  /* 0x0000000104007824 */ /* 0x000fe200078e0a07 */
[----:B------:R-:W-:Y:S01]  /*04b0*/  LOP3.LUT R4, R3, 0x7f, RZ, 0xc0, !PT ;  /* 0x0000007f03047812 */ /* 0x000fe200078ec0ff */
[----:B------:R-:W2:Y:S01]  /*04c0*/  @!P3 LDC R11, c[0x0][0xc] ;  /* 0x00000300ff0bbb82 */ /* 0x000ea20000000800 */
[----:B------:R-:W-:Y:S02]  /*04d0*/  IMAD.MOV.U32 R7, RZ, RZ, RZ ;  /* 0x000000ffff077224 */ /* 0x000fe400078e00ff */
[----:B------:R-:W-:Y:S01]  /*04e0*/  ISETP.NE.AND P1, PT, R0, 0x3, PT ;  /* 0x000000030000780c */ /* 0x000fe20003f25270 */
[----:B0-----:R-:W-:Y:S01]  /*04f0*/  @P3 IMAD.WIDE.U32 R16, R6, R17, R8 ;  /* 0x0000001106103225 */ /* 0x001fe200078e0008 */
[----:B-1----:R-:W-:Y:S01]  /*0500*/  @!UP0 ULEA UR8, UR7, UR6, 0x18 ;  /* 0x0000000607088291 */ /* 0x002fe2000f8ec03f */
[----:B------:R-:W-:Y:S02]  /*0510*/  VOTEU.ALL UP0, P0 ;  /* 0x00000000003f7886 */ /* 0x000fe40000000000 */
[----:B------:R-:W-:Y:S01]  /*0520*/  ULDC UR6, c[0x0][0xc] ;  /* 0x0000030000067ab9 */ /* 0x000fe20000000800 */
[----:B------:R-:W-:Y:S01]  /*0530*/  ISETP.EQ.OR P0, PT, R0, RZ, !P1 ;  /* 0x000000ff0000720c */ /* 0x000fe20004f02670 */
[----:B------:R-:W-:-:S03]  /*0540*/  ULDC UR7, c[0x0][0x10] ;  /* 0x0000040000077ab9 */ /* 0x000fc60000000800 */
[C---:B------:R-:W-:Y:S01]  /*0550*/  ISETP.EQ.AND P0, PT, R10.reuse, RZ, P0 ;  /* 0x000000ff0a00720c */ /* 0x040fe20000702270 */
[----:B------:R-:W-:Y:S02]  /*0560*/  VIADD R10, R10, 0xffffffff ;  /* 0xffffffff0a0a7836 */ /* 0x000fe40000000000 */
[----:B--2---:R-:W-:Y:S01]  /*0570*/  @!P3 IMAD.WIDE.U32 R8, R11, R5, R6 ;  /* 0x000000050b08b225 */ /* 0x004fe200078e0006 */
[----:B------:R-:W0:Y:S02]  /*0580*/  FENCE.VIEW.ASYNC.S ;  /* 0x00000000000073c6 */ /* 0x000e240000000000 */
[----:B0-----:R-:W3:Y:S01]  /*0590*/  @!UP0 SYNCS.EXCH.64 URZ, [UR8+0x70], UR4 ;  /* 0x00007004083f85b2 */ /* 0x001ee20008000100 */
[----:B------:R-:W-:Y:S01]  /*05a0*/  SEL R18, RZ, 0x1, !P0 ;  /* 0x00000001ff127807 */ /* 0x000fe20004000000 */
[----:B------:R-:W-:Y:S01]  /*05b0*/  @P3 IMAD.MOV.U32 R11, RZ, RZ, RZ ;  /* 0x000000ffff0b3224 */ /* 0x000fe200078e00ff */
[----:B------:R-:W-:Y:S01]  /*05c0*/  ISETP.GE.U32.AND P1, PT, R10, 0x2, PT ;  /* 0x000000020a00780c */ /* 0x000fe20003f26070 */
[----:B------:R-:W-:-:S02]  /*05d0*/  @!P3 IMAD.MOV.U32 R16, RZ, RZ, R8 ;  /* 0x000000ffff10b224 */ /* 0x000fc400078e0008 */
[----:B------:R-:W-:Y:S01]  /*05e0*/  @P3 IMAD.IADD R17, R17, 0x1, R11 ;  /* 0x0000000111113824 */ /* 0x000fe200078e020b */
[----:B------:R-:W-:Y:S01]  /*05f0*/  SEL R18, R18, 0x2, P1 ;  /* 0x0000000212127807 */ /* 0x000fe20000800000 */
[----:B------:R-:W-:Y:S01]  /*0600*/  @!P3 IMAD.MOV.U32 R17, RZ, RZ, R9 ;  /* 0x000000ffff11b224 */ /* 0x000fe200078e0009 */
[----:B------:R0:W3:Y:S01]  /*0610*/  @!UP1 SYNCS.EXCH.64 URZ, [UR8+0x78], UR4 ;  /* 0x00007804083f95b2 */ /* 0x0000e20008000100 */
[----:B------:R-:W-:Y:S01]  /*0620*/  NOP ;  /* 0x0000000000007918 */ /* 0x000fe20000000000 */
[----:B0-----:R-:W-:-:S03]  /*0630*/  UIMAD.WIDE.U32 UR4, UR6, UR7, URZ ;  /* 0x00000007060472a5 */ /* 0x001fc6000f8e003f */
[----:B------:R-:W-:Y:S02]  /*0640*/  ULDC UR6, c[0x0][0x14] ;  /* 0x0000050000067ab9 */ /* 0x000fe40000000800 */
[----:B------:R-:W-:Y:S02]  /*0650*/  UIMAD.WIDE.U32 UR38, UR4, UR6, URZ ;  /* 0x00000006042672a5 */ /* 0x000fe4000f8e003f */
[----:B------:R-:W-:-:S04]  /*0660*/  UIMAD UR41, UR5, UR6, URZ ;  /* 0x00000006052972a4 */ /* 0x000fc8000f8e023f */
[----:B------:R-:W-:Y:S01]  /*0670*/  UIADD3 UR41, UR39, UR41, URZ ;  /* 0x0000002927297290 */ /* 0x000fe2000fffe03f */
[----:B---34-:R-:W-:Y:S06]  /*0680*/  BAR.SYNC.DEFER_BLOCKING 0x0 ;  /* 0x0000000000007b1d */ /* 0x018fec0000010000 */
[----:B------:R-:W-:Y:S05]  /*0690*/  @!P2 BRA `(.L_x_3) ;  /* 0x000000700034a947 */ /* 0x000fea0003800000 */
[----:B------:R-:W-:-:S13]  /*06a0*/  ISETP.GT.U32.AND P0, PT, R10, 0x1, PT ;  /* 0x000000010a00780c */ /* 0x000fda0003f04070 */
[----:B------:R-:W-:Y:S05]  /*06b0*/  @P0 EXIT ;  /* 0x000000000000094d */ /* 0x000fea0003800000 */
[----:B------:R-:W-:Y:S01]  /*06c0*/  ULDC.64 UR4, c[0x0][0x650] ;  /* 0x0001940000047ab9 */ /* 0x000fe20000000a00 */
[----:B------:R-:W-:Y:S01]  /*06d0*/  PRMT R0, RZ, 0x7610, R0 ;  /* 0x00007610ff007816 */ /* 0x000fe20000000000 */
[----:B------:R-:W-:Y:S01]  /*06e0*/  IMAD.MOV.U32 R111, RZ, RZ, -0x1 ;  /* 0xffffffffff6f7424 */ /* 0x000fe200078e00ff */
[----:B------:R-:W-:Y:S01]  /*06f0*/  ISETP.GE.U32.AND P0, PT, R16, UR4, PT ;  /* 0x0000000410007c0c */ /* 0x000fe2000bf06070 */
[----:B------:R-:W-:Y:S02]  /*0700*/  IMAD.MOV.U32 R101, RZ, RZ, -0x1 ;  /* 0xffffffffff657424 */ /* 0x000fe400078e00ff */
[----:B------:R-:W-:Y:S01]  /*0710*/  IMAD.MOV.U32 R19, RZ, RZ, -0x1 ;  /* 0xffffffffff137424 */ /* 0x000fe200078e00ff */
[----:B------:R-:W-:-:S13]  /*0720*/  ISETP.GE.U32.AND.EX P0, PT, R17, UR5, PT, P0 ;  /* 0x0000000511007c0c */ /* 0x000fda000bf06100 */
[----:B------:R-:W-:Y:S05]  /*0730*/  @P0 BRA `(.L_x_4) ;  /* 0x0000000400580947 */ /* 0x000fea0003800000 */
[----:B------:R-:W0:Y:S01]  /*0740*/  LDC.64 R20, c[0x0][0x628] ;  /* 0x00018a00ff147b82 */ /* 0x000e220000000a00 */
[----:B------:R-:W-:Y:S02]  /*0750*/  IMAD.MOV.U32 R8, RZ, RZ, R16 ;  /* 0x000000ffff087224 */ /* 0x000fe400078e0010 */
[----:B------:R-:W-:-:S05]  /*0760*/  IMAD.MOV.U32 R9, RZ, RZ, R17 ;  /* 0x000000ffff097224 */ /* 0x000fca00078e0011 */
[----:B------:R-:W1:Y:S08]  /*0770*/  LDC R0, c[0x0][0x630] ;  /* 0x00018c00ff007b82 */ /* 0x000e700000000800 */
[----:B------:R-:W2:Y:S01]  /*0780*/  LDC.64 R22, c[0x0][0x620] ;  /* 0x00018800ff167b82 */ /* 0x000ea20000000a00 */
[----:B0-----:R-:W-:-:S04]  /*0790*/  ISETP.NE.U32.AND P0, PT, R20, RZ, PT ;  /* 0x000000ff1400720c */ /* 0x001fc80003f05070 */
[----:B------:R-:W-:-:S13]  /*07a0*/  ISETP.NE.AND.EX P0, PT, R21, RZ, PT, P0 ;  /* 0x000000ff1500720c */ /* 0x000fda0003f05300 */
[----:B-12---:R-:W-:Y:S05]  /*07b0*/  @!P0 BRA `(.L_x_5) ;  /* 0x0000000000288947 */ /* 0x006fea0003800000 */
[----:B------:R-:W0:Y:S02]  /*07c0*/  LDC R13, c[0x0][0x634] ;  /* 0x00018d00ff0d7b82 */ /* 0x000e240000000800 */
[----:B0-----:R-:W-:-:S05]  /*07d0*/  IADD3 R13, P0, R16, R13, RZ ;  /* 0x0000000d100d7210 */ /* 0x001fca0007f1e0ff */
[----:B------:R-:W-:-:S04]  /*07e0*/  IMAD.X R15, RZ, RZ, R17, P0 ;  /* 0x000000ffff0f7224 */ /* 0x000fc800000e0611 */
[----:B------:R-:W-:-:S04]  /*07f0*/  IMAD.WIDE.U32 R8, R15, R20, RZ ;  /* 0x000000140f087225 */ /* 0x000fc800078e00ff */
[----:B------:R-:W-:-:S04]  /*0800*/  IMAD.WIDE.U32 R10, P0, R13, R21, R8 ;  /* 0x000000150d0a7225 */ /* 0x000fc80007800008 */
[----:B------:R-:W-:-:S04]  /*0810*/  IMAD.WIDE.U32 R8, R13, R20, RZ ;  /* 0x000000140d087225 */ /* 0x000fc800078e00ff */
[----:B------:R-:W-:Y:S01]  /*0820*/  IMAD.X R13, RZ, RZ, RZ, P0 ;  /* 0x000000ffff0d7224 */ /* 0x000fe200000e06ff */
[----:B------:R-:W-:Y:S01]  /*0830*/  IADD3 RZ, P0, R9, R10, RZ ;  /* 0x0000000a09ff7210 */ /* 0x000fe20007f1e0ff */
[----:B------:R-:W-:-:S04]  /*0840*/  IMAD.MOV.U32 R12, RZ, RZ, R11 ;  /* 0x000000ffff0c7224 */ /* 0x000fc800078e000b */
[----:B------:R-:W-:-:S08]  /*0850*/  IMAD.WIDE.U32.X R8, R15, R21, R12, P0 ;  /* 0x000000150f087225 */ /* 0x000fd000000e040c */
.L_x_5:
[-CC-:B------:R-:W-:Y:S01]  /*0860*/  SHF.R.U64 R25, R8, R0.reuse, R9.reuse ;  /* 0x0000000008197219 */ /* 0x180fe20000001209 */
[----:B------:R-:W0:Y:S01]  /*0870*/  LDC R12, c[0x0][0x618] ;  /* 0x00018600ff0c7b82 */ /* 0x000e220000000800 */
[----:B------:R-:W-:Y:S01]  /*0880*/  SHF.R.U32.HI R7, RZ, R0, R9 ;  /* 0x00000000ff077219 */ /* 0x000fe20000011609 */
[----:B------:R-:W-:Y:S01]  /*0890*/  ULDC UR4, c[0x0][0x150] ;  /* 0x0000540000047ab9 */ /* 0x000fe20000000800 */
[----:B------:R-:W-:Y:S02]  /*08a0*/  IADD3 R11, P0, RZ, -R25, RZ ;  /* 0x80000019ff0b7210 */ /* 0x000fe40007f1e0ff */
[----:B------:R-:W-:-:S03]  /*08b0*/  I2FP.F32.U32 R0, R6 ;  /* 0x0000000600007245 */ /* 0x000fc60000201000 */
[----:B------:R-:W1:Y:S01]  /*08c0*/  LDC.64 R30, c[0x0][0x640] ;  /* 0x00019000ff1e7b82 */ /* 0x000e620000000a00 */
[----:B------:R-:W-:Y:S02]  /*08d0*/  IMAD.X R13, RZ, RZ, ~R7, P0 ;  /* 0x000000ffff0d7224 */ /* 0x000fe400000e0e07 */
[----:B------:R-:W-:Y:S01]  /*08e0*/  FMUL R0, R0, UR4 ;  /* 0x0000000400007c20 */ /* 0x000fe20008400000 */
[----:B------:R-:W-:Y:S01]  /*08f0*/  IMAD.WIDE.U32 R8, R11, R22, R16 ;  /* 0x000000160b087225 */ /* 0x000fe200078e0010 */
[----:B------:R-:W-:-:S03]  /*0900*/  ULDC UR4, c[0x0][0x154] ;  /* 0x0000550000047ab9 */ /* 0x000fc60000000800 */
[----:B------:R-:W-:Y:S01]  /*0910*/  IMAD R10, R13, R22, RZ ;  /* 0x000000160d0a7224 */ /* 0x000fe200078e02ff */
[----:B------:R-:W2:Y:S01]  /*0920*/  LDC R7, c[0x0][0x144] ;  /* 0x00005100ff077b82 */ /* 0x000ea20000000800 */
[----:B------:R-:W3:Y:S02]  /*0930*/  F2I.U32.TRUNC.NTZ R0, R0 ;  /* 0x0000000000007305 */ /* 0x000ee4000020f000 */
[----:B------:R-:W-:-:S04]  /*0940*/  IMAD R11, R11, R23, R10 ;  /* 0x000000170b0b7224 */ /* 0x000fc800078e020a */
[----:B------:R-:W-:Y:S01]  /*0950*/  IMAD.IADD R9, R9, 0x1, R11 ;  /* 0x0000000109097824 */ /* 0x000fe200078e020b */
[----:B------:R-:W4:Y:S01]  /*0960*/  LDC R24, c[0x0][0x608] ;  /* 0x00018200ff187b82 */ /* 0x000f220000000800 */
[----:B------:R-:W-:-:S03]  /*0970*/  IMAD.MOV.U32 R11, RZ, RZ, -0x1 ;  /* 0xffffffffff0b7424 */ /* 0x000fc600078e00ff */
[-CC-:B0-----:R-:W-:Y:S02]  /*0980*/  SHF.R.U64 R22, R8, R12.reuse, R9.reuse ;  /* 0x0000000c08167219 */ /* 0x181fe40000001209 */
[----:B------:R-:W-:Y:S02]  /*0990*/  I2FP.F32.U32 R8, R5 ;  /* 0x0000000500087245 */ /* 0x000fe40000201000 */
[----:B------:R-:W0:Y:S01]  /*09a0*/  LDC R28, c[0x0][0x658] ;  /* 0x00019600ff1c7b82 */ /* 0x000e220000000800 */
[----:B-1----:R-:W-:Y:S01]  /*09b0*/  ISETP.NE.U32.AND P0, PT, R30, RZ, PT ;  /* 0x000000ff1e00720c */ /* 0x002fe20003f05070 */
[----:B---3--:R-:W-:Y:S02]  /*09c0*/  IMAD.MOV R10, RZ, RZ, -R0 ;  /* 0x000000ffff0a7224 */ /* 0x008fe400078e0a00 */
[----:B------:R-:W-:Y:S01]  /*09d0*/  FMUL R8, R8, UR4 ;  /* 0x0000000408087c20 */ /* 0x000fe20008400000 */
[----:B------:R-:W-:Y:S02]  /*09e0*/  SHF.R.U32.HI R9, RZ, R12, R9 ;  /* 0x0000000cff097219 */ /* 0x000fe40000011609 */
[----:B------:R-:W-:Y:S01]  /*09f0*/  ISETP.NE.AND.EX P0, PT, R31, RZ, PT, P0 ;  /* 0x000000ff1f00720c */ /* 0x000fe20003f05300 */
[----:B------:R1:W3:Y:S01]  /*0a00*/  F2I.U32.TRUNC.NTZ R15, R8 ;  /* 0x00000008000f7305 */ /* 0x0002e2000020f000 */
[----:B------:R-:W1:Y:S01]  /*0a10*/  LDC R20, c[0x0][0x148] ;  /* 0x00005200ff147b82 */ /* 0x000e620000000800 */
[----:B--2---:R-:W-:-:S07]  /*0a20*/  IMAD R0, R7, R10, R6 ;  /* 0x0000000a07007224 */ /* 0x004fce00078e0206 */
[----:B------:R-:W2:Y:S01]  /*0a30*/  LDC R26, c[0x0][0x600] ;  /* 0x00018000ff1a7b82 */ /* 0x000ea20000000800 */
[-CC-:B----4-:R-:W-:Y:S02]  /*0a40*/  SHF.R.U64 R32, R22, R24.reuse, R9.reuse ;  /* 0x0000001816207219 */ /* 0x190fe40000001209 */
[----:B------:R-:W-:Y:S01]  /*0a50*/  SHF.R.U32.HI R7, RZ, R24, R9 ;  /* 0x00000018ff077219 */ /* 0x000fe20000011609 */
[----:B------:R-:W-:-:S04]  /*0a60*/  IMAD.MOV.U32 R9, RZ, RZ, 0x1 ;  /* 0x00000001ff097424 */ /* 0x000fc800078e00ff */
[----:B------:R-:W4:Y:S01]  /*0a70*/  LDC R21, c[0x0][0x648] ;  /* 0x00019200ff157b82 */ /* 0x000f220000000800 */
[-C--:B0-----:R-:W-:Y:S02]  /*0a80*/  SHF.L.U32 R6, R11, R28.reuse, RZ ;  /* 0x0000001c0b067219 */ /* 0x081fe400000006ff */
[--C-:B------:R-:W-:Y:S02]  /*0a90*/  SHF.R.U64 R24, R32, R28, R7.reuse ;  /* 0x0000001c20187219 */ /* 0x100fe40000001207 */
[----:B------:R-:W-:Y:S02]  /*0aa0*/  LOP3.LUT R13, RZ, R6, RZ, 0x33, !PT ;  /* 0x00000006ff0d7212 */ /* 0x000fe400078e33ff */
[-C--:B------:R-:W-:Y:S01]  /*0ab0*/  SHF.R.U32.HI R7, RZ, R28.reuse, R7 ;  /* 0x0000001cff077219 */ /* 0x080fe20000011607 */
[----:B------:R-:W0:Y:S01]  /*0ac0*/  LDC R23, c[0x0][0x638] ;  /* 0x00018e00ff177b82 */ /* 0x000e220000000800 */
[----:B------:R-:W-:Y:S01]  /*0ad0*/  SHF.L.U32 R12, R9, R28, RZ ;  /* 0x0000001c090c7219 */ /* 0x000fe200000006ff */
[----:B------:R-:W-:-:S06]  /*0ae0*/  IMAD.MOV.U32 R6, RZ, RZ, R24 ;  /* 0x000000ffff067224 */ /* 0x000fcc00078e0018 */
[----:B------:R-:W0:Y:S01]  /*0af0*/  LDC R111, c[0x0][0x610] ;  /* 0x00018400ff6f7b82 */ /* 0x000e220000000800 */
[----:B-1-3--:R-:W-:Y:S05]  /*0b00*/  @!P0 BRA `(.L_x_6) ;  /* 0x0000000000288947 */ /* 0x00afea0003800000 */
[----:B------:R-:W1:Y:S02]  /*0b10*/  LDC R11, c[0x0][0x64c] ;  /* 0x00019300ff0b7b82 */ /* 0x000e640000000800 */
[----:B-1----:R-:W-:-:S05]  /*0b20*/  IADD3 R11, P0, R24, R11, RZ ;  /* 0x0000000b180b7210 */ /* 0x002fca0007f1e0ff */
        /* <DEDUP_REMOVED lines=8> */
.L_x_6:
[----:B----4-:R-:W-:Y:S01]  /*0bb0*/  SHF.R.U64 R6, R6, R21, R7 ;  /* 0x0000001506067219 */ /* 0x010fe20000001207 */
[----:B--2---:R-:W-:Y:S01]  /*0bc0*/  VIADD R7, R26, 0xffffffff ;  /* 0xffffffff1a077836 */ /* 0x004fe20000000000 */
[----:B------:R-:W-:Y:S01]  /*0bd0*/  LOP3.LUT R13, R32, R13, RZ, 0xc0, !PT ;  /* 0x0000000d200d7212 */ /* 0x000fe200078ec0ff */
[----:B------:R-:W-:Y:S02]  /*0be0*/  IMAD.MOV R15, RZ, RZ, -R15 ;  /* 0x000000ffff0f7224 */ /* 0x000fe400078e0a0f */
[----:B------:R-:W-:Y:S02]  /*0bf0*/  IMAD.MOV R8, RZ, RZ, -R6 ;  /* 0x000000ffff087224 */ /* 0x000fe400078e0a06 */
[----:B------:R-:W-:Y:S01]  /*0c00*/  IMAD R13, R12, R6, R13 ;  /* 0x000000060c0d7224 */ /* 0x000fe200078e020d */
[----:B------:R-:W-:Y:S01]  /*0c10*/  LOP3.LUT R6, R22, R7, RZ, 0xc0, !PT ;  /* 0x0000000716067212 */ /* 0x000fe200078ec0ff */
[----:B------:R-:W-:Y:S02]  /*0c20*/  @P3 IMAD R0, R20, R15, R5 ;  /* 0x0000000f14003224 */ /* 0x000fe400078e0205 */
[----:B0-----:R-:W-:-:S02]  /*0c30*/  IMAD R5, R8, R23, R24 ;  /* 0x0000001708057224 */ /* 0x001fc400078e0218 */
[----:B------:R-:W-:Y:S02]  /*0c40*/  IMAD R111, R13, R111, R0 ;  /* 0x0000006f0d6f7224 */ /* 0x000fe400078e0200 */
[----:B------:R-:W-:Y:S02]  /*0c50*/  IMAD R6, R5, R26, R6 ;  /* 0x0000001a05067224 */ /* 0x000fe400078e0206 */
[----:B------:R-:W-:Y:S02]  /*0c60*/  IMAD.MOV.U32 R0, RZ, RZ, 0x1 ;  /* 0x00000001ff007424 */ /* 0x000fe400078e00ff */
[----:B------:R-:W-:Y:S01]  /*0c70*/  IMAD.MOV.U32 R19, RZ, RZ, R25 ;  /* 0x000000ffff137224 */ /* 0x000fe200078e0019 */
[----:B------:R-:W-:Y:S02]  /*0c80*/  SEL R101, R6, R111, !P3 ;  /* 0x0000006f06657207 */ /* 0x000fe40005800000 */
[----:B------:R-:W-:-:S07]  /*0c90*/  SEL R111, R111, R6, !P3 ;  /* 0x000000066f6f7207 */ /* 0x000fce0005800000 */
.L_x_4:
[----:B------:R-:W-:-:S08]  /*0ca0*/  NOP ;  /* 0x0000000000007918 */ /* 0x000fd00000000000 */
[----:B------:R-:W0:Y:S02]  /*0cb0*/  USETMAXREG.TRY_ALLOC.CTAPOOL UP0, 0xe8 ;  /* 0x000000e8000079c8 */ /* 0x000e240008000600 */
[----:B0-----:R-:W-:-:S13]  /*0cc0*/  PLOP3.LUT P0, PT, PT, PT, UP0, 0x80, 0x0 ;  /* 0x000000000000781c */ /* 0x001fda0003f0f008 */
[----:B------:R-:W-:Y:S05]  /*0cd0*/  @!P0 BRA `(.L_x_4) ;  /* 0xfffffffc00f08947 */ /* 0x000fea000383ffff */
[----:B------:R-:W-:Y:S01]  /*0ce0*/  ULDC.64 UR4, c[0x0][0x598] ;  /* 0x0001660000047ab9 */ /* 0x000fe20000000a00 */
[----:B------:R-:W-:Y:S01]  /*0cf0*/  ULDC.64 UR36, c[0x0][0x208] ;  /* 0x0000820000247ab9 */ /* 0x000fe20000000a00 */
[----:B------:R-:W-:-:S04]  /*0d00*/  ISETP.NE.U32.AND P0, PT, RZ, UR4, PT ;  /* 0x00000004ff007c0c */ /* 0x000fc8000bf05070 */
[----:B------:R-:W-:-:S13]  /*0d10*/  ISETP.NE.AND.EX P0, PT, RZ, UR5, PT, P0 ;  /* 0x00000005ff007c0c */ /* 0x000fda000bf05300 */
[----:B------:R-:W-:Y:S05]  /*0d20*/  @!P0 BRA `(.L_x_7) ;  /* 0x00000000001c8947 */ /* 0x000fea0003800000 */
[----:B------:R-:W0:Y:S02]  /*0d30*/  LDC.64 R6, c[0x0][0x598] ;  /* 0x00016600ff067b82 */ /* 0x000e240000000a00 */
[----:B0-----:R-:W2:Y:S02]  /*0d40*/  LDG.E.64 R6, desc[UR36][R6.64] ;  /* 0x0000002406067981 */ /* 0x001ea4000c1e1b00 */
[----:B--2---:R-:W-:-:S04]  /*0d50*/  ISETP.NE.U32.AND P0, PT, R6, RZ, PT ;  /* 0x000000ff0600720c */ /* 0x004fc80003f05070 */
[----:B------:R-:W-:-:S13]  /*0d60*/  ISETP.NE.AND.EX P0, PT, R7, RZ, PT, P0 ;  /* 0x000000ff0700720c */ /* 0x000fda0003f05300 */
[----:B------:R-:W-:Y:S05]  /*0d70*/  @!P0 BRA `(.L_x_7) ;  /* 0x0000000000088947 */ /* 0x000fea0003800000 */
[----:B------:R0:W5:Y:S01]  /*0d80*/  LD.E R88, desc[UR36][R6.64] ;  /* 0x0000002406587980 */ /* 0x000162000c101900 */
[----:B------:R-:W-:Y:S05]  /*0d90*/  BRA `(.L_x_8) ;  /* 0x0000000000247947 */ /* 0x000fea0003800000 */
.L_x_7:
[----:B------:R-:W-:Y:S02]  /*0da0*/  ULDC.64 UR4, c[0x0][0x588] ;  /* 0x0001620000047ab9 */ /* 0x000fe40000000a00 */
[----:B------:R-:W-:-:S04]  /*0db0*/  ISETP.NE.U32.AND P0, PT, RZ, UR4, PT ;  /* 0x00000004ff007c0c */ /* 0x000fc8000bf05070 */
[----:B------:R-:W-:-:S13]  /*0dc0*/  ISETP.NE.AND.EX P0, PT, RZ, UR5, PT, P0 ;  /* 0x00000005ff007c0c */ /* 0x000fda000bf05300 */
[----:B------:R-:W-:Y:S05]  /*0dd0*/  @!P0 BRA `(.L_x_9) ;  /* 0x00000000000c8947 */ /* 0x000fea0003800000 */
[----:B------:R-:W0:Y:S02]  /*0de0*/  LDC.64 R88, c[0x0][0x588] ;  /* 0x00016200ff587b82 */ /* 0x000e240000000a00 */
[----:B0-----:R1:W5:Y:S01]  /*0df0*/  LDG.E R88, desc[UR36][R88.64] ;  /* 0x0000002458587981 */ /* 0x001362000c1e1900 */
[----:B------:R-:W-:Y:S05]  /*0e00*/  BRA `(.L_x_8) ;  /* 0x0000000000087947 */ /* 0x000fea0003800000 */
.L_x_9:
[----:B------:R-:W-:Y:S02]  /*0e10*/  ULDC UR4, c[0x0][0x580] ;  /* 0x0001600000047ab9 */ /* 0x000fe40000000800 */
[----:B------:R-:W-:-:S07]  /*0e20*/  IMAD.U32 R88, RZ, RZ, UR4 ;  /* 0x00000004ff587e24 */ /* 0x000fce000f8e00ff */
.L_x_8:
[----:B------:R-:W-:Y:S02]  /*0e30*/  ULDC.64 UR4, c[0x0][0x5a0] ;  /* 0x0001680000047ab9 */ /* 0x000fe40000000a00 */
[----:B------:R-:W-:-:S04]  /*0e40*/  ISETP.NE.U32.AND P0, PT, RZ, UR4, PT ;  /* 0x00000004ff007c0c */ /* 0x000fc8000bf05070 */
[----:B------:R-:W-:-:S13]  /*0e50*/  ISETP.NE.AND.EX P0, PT, RZ, UR5, PT, P0 ;  /* 0x00000005ff007c0c */ /* 0x000fda000bf05300 */
[----:B------:R-:W-:Y:S05]  /*0e60*/  @!P0 BRA `(.L_x_10) ;  /* 0x00000000001c8947 */ /* 0x000fea0003800000 */
[----:B0-----:R-:W0:Y:S02]  /*0e70*/  LDC.64 R6, c[0x0][0x5a0] ;  /* 0x00016800ff067b82 */ /* 0x001e240000000a00 */
[----:B0-----:R-:W2:Y:S02]  /*0e80*/  LDG.E.64 R6, desc[UR36][R6.64] ;  /* 0x0000002406067981 */ /* 0x001ea4000c1e1b00 */
[----:B--2---:R-:W-:-:S04]  /*0e90*/  ISETP.NE.U32.AND P0, PT, R6, RZ, PT ;  /* 0x000000ff0600720c */ /* 0x004fc80003f05070 */
[----:B------:R-:W-:-:S13]  /*0ea0*/  ISETP.NE.AND.EX P0, PT, R7, RZ, PT, P0 ;  /* 0x000000ff0700720c */ /* 0x000fda0003f05300 */
[----:B------:R-:W-:Y:S05]  /*0eb0*/  @!P0 BRA `(.L_x_10) ;  /* 0x0000000000088947 */ /* 0x000fea0003800000 */
[----:B-1----:R0:W5:Y:S01]  /*0ec0*/  LD.E R89, desc[UR36][R6.64] ;  /* 0x0000002406597980 */ /* 0x002162000c101900 */
[----:B------:R-:W-:Y:S05]  /*0ed0*/  BRA `(.L_x_11) ;  /* 0x0000000000247947 */ /* 0x000fea0003800000 */
.L_x_10:
[----:B------:R-:W-:Y:S02]  /*0ee0*/  ULDC.64 UR4, c[0x0][0x590] ;  /* 0x0001640000047ab9 */ /* 0x000fe40000000a00 */
[----:B------:R-:W-:-:S04]  /*0ef0*/  ISETP.NE.U32.AND P0, PT, RZ, UR4, PT ;  /* 0x00000004ff007c0c */ /* 0x000fc8000bf05070 */
[----:B------:R-:W-:-:S13]  /*0f00*/  ISETP.NE.AND.EX P0, PT, RZ, UR5, PT, P0 ;  /* 0x00000005ff007c0c */ /* 0x000fda000bf05300 */
[----:B------:R-:W-:Y:S05]  /*0f10*/  @!P0 BRA `(.L_x_12) ;  /* 0x00000000000c8947 */ /* 0x000fea0003800000 */
[----:B0-----:R-:W1:Y:S02]  /*0f20*/  LDC.64 R6, c[0x0][0x590] ;  /* 0x00016400ff067b82 */ /* 0x001e640000000a00 */
[----:B-1----:R1:W5:Y:S01]  /*0f30*/  LDG.E R89, desc[UR36][R6.64] ;  /* 0x0000002406597981 */ /* 0x002362000c1e1900 */
[----:B------:R-:W-:Y:S05]  /*0f40*/  BRA `(.L_x_11) ;  /* 0x0000000000087947 */ /* 0x000fea0003800000 */
.L_x_12:
[----:B------:R-:W-:Y:S02]  /*0f50*/  ULDC UR4, c[0x0][0x584] ;  /* 0x0001610000047ab9 */ /* 0x000fe40000000800 */
[----:B-1----:R-:W-:-:S07]  /*0f60*/  IMAD.U32 R89, RZ, RZ, UR4 ;  /* 0x00000004ff597e24 */ /* 0x002fce000f8e00ff */
.L_x_11:
[----:B------:R-:W-:-:S13]  /*0f70*/  LOP3.LUT P0, RZ, R0, 0xff, RZ, 0xc0, !PT ;  /* 0x000000ff00ff7812 */ /* 0x000fda000780c0ff */
[----:B------:R-:W-:Y:S05]  /*0f80*/  @!P0 EXIT ;  /* 0x000000000000894d */ /* 0x000fea0003800000 */
[----:B------:R-:W2:Y:S01]  /*0f90*/  LDC R94, c[0x0][0x658] ;  /* 0x00019600ff5e7b82 */ /* 0x000ea20000000800 */
[----:B------:R-:W-:Y:S01]  /*0fa0*/  ULDC.64 UR6, c[0x0][0x288] ;  /* 0x0000a20000067ab9 */ /* 0x000fe20000000a00 */
[----:B------:R-:W-:Y:S01]  /*0fb0*/  LOP3.LUT R14, R14, 0x1, RZ, 0xc0, !PT ;  /* 0x000000010e0e7812 */ /* 0x000fe200078ec0ff */
[----:B------:R-:W-:Y:S01]  /*0fc0*/  UIADD3 UR4, UR7, 0x3f, URZ ;  /* 0x0000003f07047890 */ /* 0x000fe2000fffe03f */
[----:B------:R-:W-:Y:S01]  /*0fd0*/  SHF.R.U32.HI R0, RZ, 0x2, R3 ;  /* 0x00000002ff007819 */ /* 0x000fe20000011603 */
[----:B01----:R-:W-:Y:S01]  /*0fe0*/  IMAD.MOV.U32 R7, RZ, RZ, -0x1 ;  /* 0xffffffffff077424 */ /* 0x003fe200078e00ff */
[----:B------:R-:W-:Y:S01]  /*0ff0*/  SHF.R.U32.HI R4, RZ, 0x1, R4 ;  /* 0x00000001ff047819 */ /* 0x000fe20000011604 */
[----:B------:R-:W-:Y:S01]  /*1000*/  USHF.R.S32.HI UR5, URZ, 0x1f, UR4 ;  /* 0x0000001f3f057899 */ /* 0x000fe20008011404 */
[----:B------:R-:W0:Y:S01]  /*1010*/  LDC.64 R90, c[0x0][0x5c8] ;  /* 0x00017200ff5a7b82 */ /* 0x000e220000000a00 */
[----:B------:R-:W-:Y:S01]  /*1020*/  IMAD.SHL.U32 R5, R14, 0x40, RZ ;  /* 0x000000400e057824 */ /* 0x000fe200078e00ff */
[----:B------:R-:W-:Y:S01]  /*1030*/  LOP3.LUT R0, R0, 0x7, RZ, 0xc0, !PT ;  /* 0x0000000700007812 */ /* 0x000fe200078ec0ff */
[----:B------:R-:W-:Y:S01]  /*1040*/  ULEA.HI UR5, UR5, UR4, URZ, 0x6 ;  /* 0x0000000405057291 */ /* 0x000fe2000f8f303f */
[----:B------:R-:W-:Y:S01]  /*1050*/  LOP3.LUT R23, R4, 0x30, RZ, 0xc0, !PT ;  /* 0x0000003004177812 */ /* 0x000fe200078ec0ff */
[----:B------:R-:W-:Y:S01]  /*1060*/  IMAD.MOV.U32 R9, RZ, RZ, 0x1 ;  /* 0x00000001ff097424 */ /* 0x000fe200078e00ff */
[--C-:B------:R-:W-:Y:S01]  /*1070*/  LOP3.LUT R22, R5, 0x40, R0.reuse, 0xe2, !PT ;  /* 0x0000004005167812 */ /* 0x100fe200078ee200 */
[----:B------:R-:W-:Y:S01]  /*1080*/  USHF.R.S32.HI UR43, URZ, 0x6, UR5 ;  /* 0x000000063f2b7899 */ /* 0x000fe20008011405 */
[----:B------:R-:W1:Y:S01]  /*1090*/  LDC R98, c[0x0][0x600] ;  /* 0x00018000ff627b82 */ /* 0x000e620000000800 */
[-C--:B------:R-:W-:Y:S01]  /*10a0*/  IADD3 R5, RZ, -R23.reuse, -R0 ;  /* 0x80000017ff057210 */ /* 0x080fe20007ffe800 */
[----:B------:R-:W-:Y:S01]  /*10b0*/  IMAD.U32 R6, RZ, RZ, UR6 ;  /* 0x00000006ff067e24 */ /* 0x000fe2000f8e00ff */
[C---:B------:R-:W-:Y:S01]  /*10c0*/  LOP3.LUT R95, R3.reuse, 0x3, RZ, 0xc0, !PT ;  /* 0x00000003035f7812 */ /* 0x040fe200078ec0ff */
[----:B------:R-:W-:Y:S01]  /*10d0*/  UISETP.LT.AND UP0, UPT, UR43, 0x1, UPT ;  /* 0x000000012b00788c */ /* 0x000fe2000bf01270 */
[----:B------:R-:W-:Y:S01]  /*10e0*/  LOP3.LUT R97, R3, 0x80, RZ, 0xc0, !PT ;  /* 0x0000008003617812 */ /* 0x000fe200078ec0ff */
[----:B------:R-:W-:Y:S01]  /*10f0*/  IMAD R5, R14, -0x40, R5 ;  /* 0xffffffc00e057824 */ /* 0x000fe200078e0205 */
[----:B------:R-:W-:Y:S01]  /*1100*/  ULDC UR4, c[0x0][0x284] ;  /* 0x0000a10000047ab9 */ /* 0x000fe20000000800 */
[-C--:B--2---:R-:W-:Y:S01]  /*1110*/  SHF.L.U32 R7, R7, R94.reuse, RZ ;  /* 0x0000005e07077219 */ /* 0x084fe200000006ff */
[----:B------:R-:W-:Y:S01]  /*1120*/  USEL UR44, UR43, 0x1, UP0 ;  /* 0x000000012b2c7887 */ /* 0x000fe20008000000 */
[----:B------:R-:W-:Y:S01]  /*1130*/  LOP3.LUT R22, R22, R23, RZ, 0xfc, !PT ;  /* 0x0000001716167212 */ /* 0x000fe200078efcff */
[----:B------:R-:W-:Y:S01]  /*1140*/  IMAD R95, R95, -0x2, R6 ;  /* 0xfffffffe5f5f7824 */ /* 0x000fe200078e0206 */
[----:B------:R-:W-:Y:S01]  /*1150*/  SHF.L.U32 R94, R9, R94, RZ ;  /* 0x0000005e095e7219 */ /* 0x000fe200000006ff */
[----:B------:R-:W-:Y:S01]  /*1160*/  IMAD.SHL.U32 R96, R3, 0x2, RZ ;  /* 0x0000000203607824 */ /* 0x000fe200078e00ff */
[----:B------:R-:W-:Y:S01]  /*1170*/  LOP3.LUT R116, R18, 0x1, RZ, 0xfc, !PT ;  /* 0x0000000112747812 */ /* 0x000fe200078efcff */
[----:B------:R-:W-:Y:S01]  /*1180*/  VIADD R100, R5, UR4 ;  /* 0x0000000405647c36 */ /* 0x000fe20008000000 */
[C-C-:B0-----:R-:W-:Y:S01]  /*1190*/  SHF.L.U64.HI R92, R90.reuse, 0x7, R91.reuse ;  /* 0x000000075a5c7819 */ /* 0x141fe2000001025b */
[----:B------:R-:W-:Y:S01]  /*11a0*/  IMAD.MOV.U32 R23, RZ, RZ, RZ ;  /* 0x000000ffff177224 */ /* 0x000fe200078e00ff */
[C---:B------:R-:W-:Y:S01]  /*11b0*/  SHF.L.U64.HI R93, R90.reuse, 0x3, R91 ;  /* 0x000000035a5d7819 */ /* 0x040fe2000001025b */
[C---:B------:R-:W-:Y:S01]  /*11c0*/  IMAD.SHL.U32 R91, R90.reuse, 0x80, RZ ;  /* 0x000000805a5b7824 */ /* 0x040fe200078e00ff */
[----:B------:R-:W-:Y:S01]  /*11d0*/  SHF.R.U32.HI R97, RZ, 0x7, R97 ;  /* 0x00000007ff617819 */ /* 0x000fe20000011661 */
[----:B------:R-:W-:Y:S01]  /*11e0*/  IMAD.SHL.U32 R90, R90, 0x8, RZ ;  /* 0x000000085a5a7824 */ /* 0x000fe200078e00ff */
[----:B------:R-:W-:Y:S01]  /*11f0*/  LOP3.LUT R99, RZ, R7, RZ, 0x33, !PT ;  /* 0x00000007ff637212 */ /* 0x000fe200078e33ff */
[----:B------:R-:W-:Y:S01]  /*1200*/  UIADD3 UR44, UR43, -UR44, URZ ;  /* 0x8000002c2b2c7290 */ /* 0x000fe2000fffe03f */
[----:B-1----:R-:W-:Y:S01]  /*1210*/  VIADD R98, R98, 0xffffffff ;  /* 0xffffffff62627836 */ /* 0x002fe20000000000 */
[----:B------:R-:W-:Y:S01]  /*1220*/  UMOV UR40, URZ ;  /* 0x0000003f00287c82 */ /* 0x000fe20008000000 */
[----:B------:R-:W-:-:S09]  /*1230*/  UMOV UR42, URZ ;  /* 0x0000003f002a7c82 */ /* 0x000fd20008000000 */
.L_x_156:
[----:B0-----:R-:W0:Y:S01]  /*1240*/  SHFL.IDX PT, R0, R97, RZ, 0x1f ;  /* 0x00001fff61007589 */ /* 0x001e2200000e0000 */
[----:B-1----:R-:W1:Y:S01]  /*1250*/  S2UR UR7, SR_CgaCtaId ;  /* 0x00000000000779c3 */ /* 0x002e620000008800 */
[----:B------:R-:W-:Y:S01]  /*1260*/  UMOV UR6, 0x400 ;  /* 0x0000040000067882 */ /* 0x000fe20000000000 */
[----:B0-----:R-:W-:Y:S01]  /*1270*/  R2UR UR4, R0 ;  /* 0x00000000000472ca */ /* 0x001fe200000e0000 */
[----:B-1----:R-:W-:-:S12]  /*1280*/  ULEA UR46, UR7, UR6, 0x18 ;  /* 0x00000006072e7291 */ /* 0x002fd8000f8ec03f */
[----:B------:R-:W-:-:S04]  /*1290*/  ULEA.HI UR5, UR4, UR4, URZ, 0x1 ;  /* 0x0000000404057291 */ /* 0x000fc8000f8f083f */
[----:B------:R-:W-:-:S04]  /*12a0*/  ULOP3.LUT UR5, UR5, 0x7fffe, URZ, 0xc0, !UPT ;  /* 0x0007fffe05057892 */ /* 0x000fc8000f8ec03f */
[----:B------:R-:W-:-:S03]  /*12b0*/  UIADD3 UR5, UR4, -UR5, URZ ;  /* 0x8000000504057290 */ /* 0x000fc6000fffe03f */
[----:B------:R-:W-:Y:S01]  /*12c0*/  ULDC UR4, c[0x0][0x28c] ;  /* 0x0000a30000047ab9 */ /* 0x000fe20000000800 */
[----:B------:R-:W-:Y:S01]  /*12d0*/  ULEA UR5, UR5, UR46, 0xd ;  /* 0x0000002e05057291 */ /* 0x000fe2000f8e683f */
[----:B------:R-:W-:-:S03]  /*12e0*/  ISETP.LT.AND P0, PT, RZ, UR4, PT ;  /* 0x00000004ff007c0c */ /* 0x000fc6000bf01270 */
[----:B------:R-:W-:-:S04]  /*12f0*/  UIADD3 UR5, UR5, 0x180, URZ ;  /* 0x0000018005057890 */ /* 0x000fc8000fffe03f */
[----:B------:R-:W-:-:S04]  /*1300*/  USHF.R.U32.HI UR5, URZ, 0x4, UR5 ;  /* 0x000000043f057899 */ /* 0x000fc80008011605 */
[----:B------:R-:W-:-:S04]  /*1310*/  ULOP3.LUT UR5, UR5, 0x3fff, URZ, 0xc0, !UPT ;  /* 0x00003fff05057892 */ /* 0x000fc8000f8ec03f */
[----:B------:R-:W-:Y:S01]  /*1320*/  ULOP3.LUT UR45, UR5, 0x10000, URZ, 0xfc, !UPT ;  /* 0x00010000052d7892 */ /* 0x000fe2000f8efc3f */
[----:B--234-:R-:W-:Y:S11]  /*1330*/  @P0 BRA `(.L_x_13) ;  /* 0x0000000000400947 */ /* 0x01cff60003800000 */
[----:B------:R-:W-:Y:S01]  /*1340*/  MOV R0, 0x0 ;  /* 0x0000000000007802 */ /* 0x000fe20000000f00 */
[----:B------:R-:W-:Y:S01]  /*1350*/  ULDC.64 UR4, c[0x4][0x68] ;  /* 0x01001a0000047ab9 */ /* 0x000fe20000000a00 */
[----:B------:R-:W-:Y:S01]  /*1360*/  ULDC.64 UR6, c[0x4][0x8] ;  /* 0x0100020000067ab9 */ /* 0x000fe20000000a00 */
[----:B------:R-:W-:Y:S01]  /*1370*/  IMAD.U32 R4, RZ, RZ, UR4 ;  /* 0x00000004ff047e24 */ /* 0x000fe2000f8e00ff */
[----:B------:R0:W1:Y:S01]  /*1380*/  LDC.64 R14, c[0x4][R0] ;  /* 0x01000000000e7b82 */ /* 0x0000620000000a00 */
[----:B------:R-:W-:Y:S01]  /*1390*/  IMAD.U32 R5, RZ, RZ, UR5 ;  /* 0x00000005ff057e24 */ /* 0x000fe2000f8e00ff */
[----:B------:R-:W-:Y:S01]  /*13a0*/  ULDC.64 UR4, c[0x4][0x70] ;  /* 0x01001c0000047ab9 */ /* 0x000fe20000000a00 */
[----:B------:R-:W-:Y:S02]  /*13b0*/  IMAD.U32 R10, RZ, RZ, UR6 ;  /* 0x00000006ff0a7e24 */ /* 0x000fe4000f8e00ff */
[----:B------:R-:W-:Y:S02]  /*13c0*/  IMAD.U32 R6, RZ, RZ, UR4 ;  /* 0x00000004ff067e24 */ /* 0x000fe4000f8e00ff */
[----:B------:R-:W-:-:S02]  /*13d0*/  IMAD.U32 R7, RZ, RZ, UR5 ;  /* 0x00000005ff077e24 */ /* 0x000fc4000f8e00ff */
[----:B------:R-:W-:Y:S02]  /*13e0*/  IMAD.U32 R11, RZ, RZ, UR7 ;  /* 0x00000007ff0b7e24 */ /* 0x000fe4000f8e00ff */
[----:B------:R-:W-:Y:S02]  /*13f0*/  IMAD.MOV.U32 R8, RZ, RZ, 0x1e1 ;  /* 0x000001e1ff087424 */ /* 0x000fe400078e00ff */
[----:B------:R-:W-:Y:S02]  /*1400*/  IMAD.MOV.U32 R12, RZ, RZ, 0x1 ;  /* 0x00000001ff0c7424 */ /* 0x000fe400078e00ff */
[----:B0-----:R-:W-:-:S07]  /*1410*/  IMAD.MOV.U32 R13, RZ, RZ, RZ ;  /* 0x000000ffff0d7224 */ /* 0x001fce00078e00ff */
[----:B------:R-:W-:-:S07]  /*1420*/  LEPC R20, `(.L_x_13) ;  /* 0x000000001014794e */ /* 0x000fce0000000000 */
[----:B-1---5:R-:W-:Y:S05]  /*1430*/  CALL.ABS.NOINC R14 ;  /* 0x000000000e007343 */ /* 0x022fea0003c00000 */
.L_x_13:
[----:B------:R-:W-:-:S13]  /*1440*/  ISETP.NE.AND P0, PT, R116, 0x3, PT ;  /* 0x000000037400780c */ /* 0x000fda0003f05270 */
[----:B------:R-:W-:Y:S05]  /*1450*/  @!P0 BRA `(.L_x_14) ;  /* 0x0000000000048947 */ /* 0x000fea0003800000 */
[----:B------:R-:W-:Y:S01]  /*1460*/  BPT.TRAP 0x1 ;  /* 0x000000040000795c */ /* 0x000fe20000300000 */
.L_x_14:
[----:B------:R-:W-:Y:S02]  /*1470*/  IMAD.U32 R3, RZ, RZ, UR42 ;  /* 0x0000002aff037e24 */ /* 0x000fe4000f8e00ff */
[----:B------:R-:W-:-:S03]  /*1480*/  IMAD.U32 R0, RZ, RZ, UR40 ;  /* 0x00000028ff007e24 */ /* 0x000fc6000f8e00ff */
[----:B------:R-:W-:Y:S02]  /*1490*/  LEA R3, R3, UR46, 0x3 ;  /* 0x0000002e03037c11 */ /* 0x000fe4000f8e18ff */
[----:B------:R-:W-:-:S04]  /*14a0*/  SHF.L.U32 R0, R0, 0x1f, RZ ;  /* 0x0000001f00007819 */ /* 0x000fc800000006ff */
[----:B------:R0:W1:Y:S01]  /*14b0*/  SYNCS.PHASECHK.TRANS64.TRYWAIT P1, [R3+URZ], R0 ;  /* 0x00000000030075a7 */ /* 0x000062000802017f */
[----:B------:R-:W-:Y:S05]  /*14c0*/  @!P0 BRA `(.L_x_15) ;  /* 0x0000000000048947 */ /* 0x000fea0003800000 */
[----:B------:R-:W-:Y:S01]  /*14d0*/  BPT.TRAP 0x1 ;  /* 0x000000040000795c */ /* 0x000fe20000300000 */
.L_x_15:
[----:B------:R-:W-:-:S05]  /*14e0*/  IMAD.U32 R4, RZ, RZ, UR44 ;  /* 0x0000002cff047e24 */ /* 0x000fca000f8e00ff */
[----:B------:R-:W-:Y:S01]  /*14f0*/  ISETP.GE.AND P2, PT, R4, 0x1, PT ;  /* 0x000000010400780c */ /* 0x000fe20003f46270 */
[----:B-1----:R-:W-:-:S12]  /*1500*/  @P1 BRA `(.L_x_16) ;  /* 0x0000000000081947 */ /* 0x002fd80003800000 */
[----:B------:R-:W1:Y:S02]  /*1510*/  SYNCS.PHASECHK.TRANS64.TRYWAIT P1, [R3+URZ], R0 ;  /* 0x00000000030075a7 */ /* 0x000e64000802017f */
[----:B-1----:R-:W-:Y:S05]  /*1520*/  @!P1 BRA `(.L_x_17) ;  /* 0x0000007800789947 */ /* 0x002fea0003800000 */
.L_x_16:
[----:B------:R-:W-:Y:S05]  /*1530*/  WARPSYNC.ALL ;  /* 0x0000000000007948 */ /* 0x000fea0003800000 */
[----:B------:R-:W-:Y:S01]  /*1540*/  UIADD3 UR4, UR46, 0x60180, URZ ;  /* 0x000601802e047890 */ /* 0x000fe2000fffe03f */
[----:B------:R-:W-:Y:S01]  /*1550*/  WARPGROUP.ARRIVE ;  /* 0x00000000000079c5 */ /* 0x000fe20000000000 */
[----:B------:R-:W-:Y:S02]  /*1560*/  ULEA UR6, UR42, UR45, 0xc ;  /* 0x0000002d2a067291 */ /* 0x000fe4000f8e603f */
[----:B------:R-:W-:Y:S01]  /*1570*/  USHF.R.U32.HI UR4, URZ, 0x4, UR4 ;  /* 0x000000043f047899 */ /* 0x000fe20008011604 */
[----:B------:R-:W-:Y:S01]  /*1580*/  UMOV UR13, 0x40000040 ;  /* 0x40000040000d7882 */ /* 0x000fe20000000000 */
[----:B------:R-:W-:-:S02]  /*1590*/  UMOV UR15, 0x40000040 ;  /* 0x40000040000f7882 */ /* 0x000fc40000000000 */
[----:B------:R-:W-:Y:S01]  /*15a0*/  ULOP3.LUT UR4, UR4, 0x3fff, URZ, 0xc0, !UPT ;  /* 0x00003fff04047892 */ /* 0x000fe2000f8ec03f */
[----:B------:R-:W-:Y:S01]  /*15b0*/  UMOV UR12, UR6 ;  /* 0x00000006000c7c82 */ /* 0x000fe20008000000 */
[----:B------:R-:W-:Y:S02]  /*15c0*/  UIADD3 UR5, UR6, 0x400, URZ ;  /* 0x0000040006057890 */ /* 0x000fe4000fffe03f */
[----:B------:R-:W-:Y:S02]  /*15d0*/  ULOP3.LUT UR8, UR4, 0x10000, URZ, 0xfc, !UPT ;  /* 0x0001000004087892 */ /* 0x000fe4000f8efc3f */
[----:B------:R-:W-:Y:S02]  /*15e0*/  UIADD3 UR7, UR6, 0x806, URZ ;  /* 0x0000080606077890 */ /* 0x000fe4000fffe03f */
[----:B------:R-:W-:Y:S02]  /*15f0*/  ULEA UR4, UR42, UR8, 0xa ;  /* 0x000000082a047291 */ /* 0x000fe4000f8e503f */
[----:B------:R-:W-:-:S02]  /*1600*/  UIADD3 UR10, UR6, 0xc06, URZ ;  /* 0x00000c06060a7890 */ /* 0x000fc4000fffe03f */
[----:B------:R-:W-:-:S03]  /*1610*/  UIADD3 UR9, UR4, 0x206, URZ ;  /* 0x0000020604097890 */ /* 0x000fc6000fffe03f */
[----:B------:R-:W-:Y:S02]  /*1620*/  UMOV UR14, UR4 ;  /* 0x00000004000e7c82 */ /* 0x000fe40008000000 */
[----:B------:R-:W-:Y:S01]  /*1630*/  HGMMA.64x64x8.F32.TF32 R56, gdesc[UR12], RZ, !UPT, gsb0 ;  /* 0x04e000000c3879f0 */ /* 0x000fe2000c0028ff */
[----:B------:R-:W-:Y:S01]  /*1640*/  UMOV UR12, UR5 ;  /* 0x00000005000c7c82 */ /* 0x000fe20008000000 */
[----:B------:R-:W-:Y:S01]  /*1650*/  UMOV UR13, 0x40000040 ;  /* 0x40000040000d7882 */ /* 0x000fe20000000000 */
[----:B------:R-:W-:Y:S01]  /*1660*/  UIADD3 UR5, UR6, 0x402, URZ ;  /* 0x0000040206057890 */ /* 0x000fe2000fffe03f */
[----:B------:R-:W-:Y:S02]  /*1670*/  WARPGROUP.DEPBAR.LE gsb0, 0x0 ;  /* 0x00008000000079c5 */ /* 0x000fe40000010000 */
[----:B------:R-:W-:-:S06]  /*1680*/  WARPGROUP.ARRIVE ;  /* 0x00000000000079c5 */ /* 0x000fcc0000000000 */
[----:B------:R-:W-:Y:S01]  /*1690*/  HGMMA.64x64x8.F32.TF32 R24, gdesc[UR12], RZ, !UPT, gsb0 ;  /* 0x04e000000c1879f0 */ /* 0x000fe2000c0028ff */
[----:B------:R-:W-:Y:S02]  /*16a0*/  UIADD3 UR12, UR6, 0x2, URZ ;  /* 0x00000002060c7890 */ /* 0x000fe4000fffe03f */
[----:B------:R-:W-:Y:S01]  /*16b0*/  UIADD3 UR14, UR4, 0x2, URZ ;  /* 0x00000002040e7890 */ /* 0x000fe2000fffe03f */
[----:B------:R-:W-:Y:S01]  /*16c0*/  UMOV UR13, 0x40000040 ;  /* 0x40000040000d7882 */ /* 0x000fe20000000000 */
[----:B------:R-:W-:Y:S01]  /*16d0*/  UMOV UR15, 0x40000040 ;  /* 0x40000040000f7882 */ /* 0x000fe20000000000 */
[----:B------:R-:W-:Y:S02]  /*16e0*/  WARPGROUP.DEPBAR.LE gsb0, 0x0 ;  /* 0x00008000000079c5 */ /* 0x000fe40000010000 */
[----:B------:R-:W-:-:S06]  /*16f0*/  WARPGROUP.ARRIVE ;  /* 0x00000000000079c5 */ /* 0x000fcc0000000000 */
[----:B------:R-:W-:Y:S01]  /*1700*/  HGMMA.64x64x8.F32.TF32 R56, gdesc[UR12], R56, gsb0 ;  /* 0x04e000000c3879f0 */ /* 0x000fe20008002838 */
[----:B------:R-:W-:Y:S01]  /*1710*/  UMOV UR12, UR5 ;  /* 0x00000005000c7c82 */ /* 0x000fe20008000000 */
[----:B------:R-:W-:Y:S01]  /*1720*/  UMOV UR13, 0x40000040 ;  /* 0x40000040000d7882 */ /* 0x000fe20000000000 */
[----:B------:R-:W-:Y:S01]  /*1730*/  UIADD3 UR5, UR6, 0x404, URZ ;  /* 0x0000040406057890 */ /* 0x000fe2000fffe03f */
[----:B------:R-:W-:Y:S02]  /*1740*/  WARPGROUP.DEPBAR.LE gsb0, 0x0 ;  /* 0x00008000000079c5 */ /* 0x000fe40000010000 */
[----:B------:R-:W-:-:S06]  /*1750*/  WARPGROUP.ARRIVE ;  /* 0x00000000000079c5 */ /* 0x000fcc0000000000 */
[----:B------:R-:W-:Y:S01]  /*1760*/  HGMMA.64x64x8.F32.TF32 R24, gdesc[UR12], R24, gsb0 ;  /* 0x04e000000c1879f0 */ /* 0x000fe20008002818 */
        /* <DEDUP_REMOVED lines=56> */
[----:B------:R-:W-:Y:S01]  /*1af0*/  UMOV UR4, UR7 ;  /* 0x0000000700047c82 */ /* 0x000fe20008000000 */
[----:B------:R-:W-:Y:S01]  /*1b00*/  UMOV UR6, UR9 ;  /* 0x0000000900067c82 */ /* 0x000fe20008000000 */
[----:B------:R-:W-:Y:S01]  /*1b10*/  UMOV UR7, 0x40000040 ;  /* 0x4000004000077882 */ /* 0x000fe20000000000 */
[----:B------:R-:W-:Y:S02]  /*1b20*/  WARPGROUP.DEPBAR.LE gsb0, 0x0 ;  /* 0x00008000000079c5 */ /* 0x000fe40000010000 */
[----:B------:R-:W-:-:S06]  /*1b30*/  WARPGROUP.ARRIVE ;  /* 0x00000000000079c5 */ /* 0x000fcc0000000000 */
[----:B------:R-:W-:Y:S01]  /*1b40*/  HGMMA.64x64x8.F32.TF32 R56, gdesc[UR12], R56, gsb0 ;  /* 0x04e000000c3879f0 */ /* 0x000fe20008002838 */
[----:B------:R-:W-:Y:S01]  /*1b50*/  UMOV UR12, UR5 ;  /* 0x00000005000c7c82 */ /* 0x000fe20008000000 */
[----:B------:R-:W-:Y:S01]  /*1b60*/  UMOV UR13, 0x40000040 ;  /* 0x40000040000d7882 */ /* 0x000fe20000000000 */
[----:B------:R-:W-:Y:S01]  /*1b70*/  UMOV UR5, 0x40000040 ;  /* 0x4000004000057882 */ /* 0x000fe20000000000 */
[----:B------:R-:W-:Y:S02]  /*1b80*/  WARPGROUP.DEPBAR.LE gsb0, 0x0 ;  /* 0x00008000000079c5 */ /* 0x000fe40000010000 */
[----:B------:R-:W-:-:S06]  /*1b90*/  WARPGROUP.ARRIVE ;  /* 0x00000000000079c5 */ /* 0x000fcc0000000000 */
[----:B------:R-:W-:Y:S03]  /*1ba0*/  HGMMA.64x64x8.F32.TF32 R24, gdesc[UR12], R24, gsb0 ;  /* 0x04e000000c1879f0 */ /* 0x000fe60008002818 */
[----:B------:R-:W-:Y:S02]  /*1bb0*/  WARPGROUP.DEPBAR.LE gsb0, 0x0 ;  /* 0x00008000000079c5 */ /* 0x000fe40000010000 */
[----:B------:R-:W-:-:S06]  /*1bc0*/  WARPGROUP.ARRIVE ;  /* 0x00000000000079c5 */ /* 0x000fcc0000000000 */
[----:B------:R-:W-:Y:S01]  /*1bd0*/  HGMMA.64x64x8.F32.TF32 R56, gdesc[UR4], R56, gsb0 ;  /* 0x04e00000043879f0 */ /* 0x000fe20008002838 */
[----:B------:R-:W-:Y:S01]  /*1be0*/  UMOV UR4, UR10 ;  /* 0x0000000a00047c82 */ /* 0x000fe20008000000 */
[----:B------:R-:W-:Y:S01]  /*1bf0*/  UMOV UR5, 0x40000040 ;  /* 0x4000004000057882 */ /* 0x000fe20000000000 */
[----:B------:R-:W-:Y:S02]  /*1c00*/  WARPGROUP.DEPBAR.LE gsb0, 0x0 ;  /* 0x00008000000079c5 */ /* 0x000fe40000010000 */
[----:B------:R-:W-:-:S06]  /*1c10*/  WARPGROUP.ARRIVE ;  /* 0x00000000000079c5 */ /* 0x000fcc0000000000 */
[----:B------:R-:W-:Y:S03]  /*1c20*/  HGMMA.64x64x8.F32.TF32 R24, gdesc[UR4], R24, gsb0 ;  /* 0x04e00000041879f0 */ /* 0x000fe60008002818 */
[----:B------:R-:W-:Y:S02]  /*1c30*/  WARPGROUP.DEPBAR.LE gsb0, 0x0 ;  /* 0x00008000000079c5 */ /* 0x000fe40000010000 */
[----:B------:R-:W-:Y:S05]  /*1c40*/  @!P2 BRA `(.L_x_18) ;  /* 0x00000008004ca947 */ /* 0x000fea0003800000 */
[----:B------:R-:W-:Y:S01]  /*1c50*/  UIADD3 UR13, UR42, 0x1, URZ ;  /* 0x000000012a0d7890 */ /* 0x000fe2000fffe03f */
[----:B01----:R-:W-:Y:S01]  /*1c60*/  IMAD.U32 R0, RZ, RZ, UR44 ;  /* 0x0000002cff007e24 */ /* 0x003fe2000f8e00ff */
[----:B------:R-:W-:Y:S02]  /*1c70*/  UMOV UR9, UR42 ;  /* 0x0000002a00097c82 */ /* 0x000fe40008000000 */
[----:B------:R-:W-:-:S04]  /*1c80*/  UISETP.NE.AND UP0, UPT, UR13, 0x6, UPT ;  /* 0x000000060d00788c */ /* 0x000fc8000bf05270 */
[----:B------:R-:W-:Y:S02]  /*1c90*/  USEL UR4, URZ, 0x1, UP0 ;  /* 0x000000013f047887 */ /* 0x000fe40008000000 */
[----:B------:R-:W-:Y:S02]  /*1ca0*/  USEL UR13, UR13, URZ, UP0 ;  /* 0x0000003f0d0d7287 */ /* 0x000fe40008000000 */
[----:B------:R-:W-:-:S06]  /*1cb0*/  ULOP3.LUT UR4, UR40, UR4, URZ, 0x3c, !UPT ;  /* 0x0000000428047292 */ /* 0x000fcc000f8e3c3f */
[----:B------:R-:W-:-:S07]  /*1cc0*/  IMAD.U32 R5, RZ, RZ, UR4 ;  /* 0x00000004ff057e24 */ /* 0x000fce000f8e00ff */
.L_x_25:
[----:B01----:R-:W-:Y:S05]  /*1cd0*/  @!P0 BRA `(.L_x_19) ;  /* 0x0000000000048947 */ /* 0x003fea0003800000 */
[----:B------:R-:W-:Y:S01]  /*1ce0*/  BPT.TRAP 0x1 ;  /* 0x000000040000795c */ /* 0x000fe20000300000 */
.L_x_19:
[----:B------:R-:W0:Y:S01]  /*1cf0*/  S2UR UR4, SR_CgaCtaId ;  /* 0x00000000000479c3 */ /* 0x000e220000008800 */
[----:B------:R-:W-:Y:S01]  /*1d00*/  UMOV UR10, 0x400 ;  /* 0x00000400000a7882 */ /* 0x000fe20000000000 */
[----:B------:R-:W-:Y:S01]  /*1d10*/  SHF.L.U32 R3, R5, 0x1f, RZ ;  /* 0x0000001f05037819 */ /* 0x000fe200000006ff */
[----:B0-----:R-:W-:-:S04]  /*1d20*/  ULEA UR10, UR4, UR10, 0x18 ;  /* 0x0000000a040a7291 */ /* 0x001fc8000f8ec03f */
[----:B------:R-:W-:-:S09]  /*1d30*/  ULEA UR4, UR13, UR10, 0x3 ;  /* 0x0000000a0d047291 */ /* 0x000fd2000f8e183f */
[----:B------:R0:W1:Y:S01]  /*1d40*/  SYNCS.PHASECHK.TRANS64.TRYWAIT P1, [UR4], R3 ;  /* 0x00000003ff0075a7 */ /* 0x0000620008020144 */
[----:B------:R-:W-:Y:S05]  /*1d50*/  @!P0 BRA `(.L_x_20) ;  /* 0x0000000000048947 */ /* 0x000fea0003800000 */
[----:B------:R-:W-:Y:S01]  /*1d60*/  BPT.TRAP 0x1 ;  /* 0x000000040000795c */ /* 0x000fe20000300000 */
.L_x_20:
[----:B-1----:R-:W-:Y:S05]  /*1d70*/  @P1 BRA `(.L_x_21) ;  /* 0x0000000000081947 */ /* 0x002fea0003800000 */
[----:B------:R-:W1:Y:S02]  /*1d80*/  SYNCS.PHASECHK.TRANS64.TRYWAIT P1, [UR4], R3 ;  /* 0x00000003ff0075a7 */ /* 0x000e640008020144 */
[----:B-1----:R-:W-:Y:S05]  /*1d90*/  @!P1 BRA `(.L_x_22) ;  /* 0x0000007000709947 */ /* 0x002fea0003800000 */
.L_x_21:
[----:B------:R-:W-:Y:S01]  /*1da0*/  ULEA UR12, UR13, UR8, 0xa ;  /* 0x000000080d0c7291 */ /* 0x000fe2000f8e503f */
[----:B------:R-:W-:Y:S01]  /*1db0*/  WARPGROUP.ARRIVE ;  /* 0x00000000000079c5 */ /* 0x000fe20000000000 */
[----:B------:R-:W-:Y:S01]  /*1dc0*/  ULEA UR11, UR13, UR45, 0xc ;  /* 0x0000002d0d0b7291 */ /* 0x000fe2000f8e603f */
[----:B------:R-:W-:Y:S01]  /*1dd0*/  UMOV UR7, 0x40000040 ;  /* 0x4000004000077882 */ /* 0x000fe20000000000 */
[----:B------:R-:W-:Y:S02]  /*1de0*/  UMOV UR5, 0x40000040 ;  /* 0x4000004000057882 */ /* 0x000fe40000000000 */
[----:B------:R-:W-:Y:S01]  /*1df0*/  UIADD3 UR14, UR11, 0x400, URZ ;  /* 0x000004000b0e7890 */ /* 0x000fe2000fffe03f */
[----:B------:R-:W-:Y:S02]  /*1e00*/  UMOV UR6, UR12 ;  /* 0x0000000c00067c82 */ /* 0x000fe40008000000 */
[----:B------:R-:W-:Y:S02]  /*1e10*/  UMOV UR4, UR11 ;  /* 0x0000000b00047c82 */ /* 0x000fe40008000000 */
[----:B------:R-:W-:Y:S01]  /*1e20*/  HGMMA.64x64x8.F32.TF32 R56, gdesc[UR4], R56, gsb0 ;  /* 0x04e00000043879f0 */ /* 0x000fe20008002838 */
[----:B------:R-:W-:Y:S01]  /*1e30*/  UMOV UR5, 0x40000040 ;  /* 0x4000004000057882 */ /* 0x000fe20000000000 */
[----:B------:R-:W-:Y:S01]  /*1e40*/  UMOV UR4, UR14 ;  /* 0x0000000e00047c82 */ /* 0x000fe20008000000 */
[----:B------:R-:W-:Y:S01]  /*1e50*/  UIADD3 UR14, UR11, 0x402, URZ ;  /* 0x000004020b0e7890 */ /* 0x000fe2000fffe03f */
[----:B------:R-:W-:-:S02]  /*1e60*/  WARPGROUP.DEPBAR.LE gsb0, 0x0 ;  /* 0x00008000000079c5 */ /* 0x000fc40000010000 */
        /* <DEDUP_REMOVED lines=76> */
[----:B------:R-:W-:Y:S02]  /*2330*/  WARPGROUP.DEPBAR.LE gsb0, 0x0 ;  /* 0x00008000000079c5 */ /* 0x000fe40000010000 */
[----:B------:R-:W-:-:S06]  /*2340*/  WARPGROUP.ARRIVE ;  /* 0x00000000000079c5 */ /* 0x000fcc0000000000 */
[----:B------:R-:W-:Y:S01]  /*2350*/  HGMMA.64x64x8.F32.TF32 R24, gdesc[UR4], R24, gsb0 ;  /* 0x04e00000041879f0 */ /* 0x000fe20008002818 */
[----:B------:R-:W-:Y:S02]  /*2360*/  UIADD3 UR6, UR12, 0x206, URZ ;  /* 0x000002060c067890 */ /* 0x000fe4000fffe03f */
[----:B------:R-:W-:Y:S01]  /*2370*/  UIADD3 UR4, UR11, 0x806, URZ ;  /* 0x000008060b047890 */ /* 0x000fe2000fffe03f */
[----:B------:R-:W-:Y:S01]  /*2380*/  UMOV UR7, 0x40000040 ;  /* 0x4000004000077882 */ /* 0x000fe20000000000 */
[----:B------:R-:W-:Y:S01]  /*2390*/  UMOV UR5, 0x40000040 ;  /* 0x4000004000057882 */ /* 0x000fe20000000000 */
[----:B------:R-:W-:Y:S01]  /*23a0*/  UIADD3 UR11, UR11, 0xc06, URZ ;  /* 0x00000c060b0b7890 */ /* 0x000fe2000fffe03f */
        /* <DEDUP_REMOVED lines=10> */
[----:B------:R-:W-:Y:S01]  /*2450*/  BPT.TRAP 0x1 ;  /* 0x000000040000795c */ /* 0x000fe20000300000 */
.L_x_23:
[----:B------:R-:W-:Y:S01]  /*2460*/  ULEA UR10, UR9, UR10, 0x3 ;  /* 0x0000000a090a7291 */ /* 0x000fe2000f8e183f */
[----:B------:R-:W-:-:S03]  /*2470*/  ISETP.GT.U32.AND P1, PT, R18, 0x1, PT ;  /* 0x000000011200780c */ /* 0x000fc60003f24070 */
[----:B------:R-:W-:-:S04]  /*2480*/  UIADD3 UR10, UR10, 0x30, URZ ;  /* 0x000000300a0a7890 */ /* 0x000fc8000fffe03f */
[----:B------:R-:W-:-:S09]  /*2490*/  UPRMT UR10, URZ, 0x654, UR10 ;  /* 0x000006543f0a7896 */ /* 0x000fd2000800000a */
[----:B------:R-:W-:Y:S01]  /*24a0*/  SYNCS.ARRIVE.TRANS64.RED.A1T0 RZ, [UR10], RZ ;  /* 0x000000ffffff79a7 */ /* 0x000fe2000810040a */
[----:B------:R-:W-:Y:S05]  /*24b0*/  @P1 BRA `(.L_x_24) ;  /* 0x0000000000041947 */ /* 0x000fea0003800000 */
[----:B------:R-:W-:Y:S01]  /*24c0*/  BPT.TRAP 0x1 ;  /* 0x000000040000795c */ /* 0x000fe20000300000 */
.L_x_24:
[----:B------:R-:W-:Y:S01]  /*24d0*/  UIADD3 UR13, UR13, 0x1, URZ ;  /* 0x000000010d0d7890 */ /* 0x000fe2000fffe03f */
[C---:B------:R-:W-:Y:S01]  /*24e0*/  ISETP.GT.AND P1, PT, R0.reuse, 0x1, PT ;  /* 0x000000010000780c */ /* 0x040fe20003f24270 */
[----:B------:R-:W-:Y:S01]  /*24f0*/  UIADD3 UR9, UR9, 0x1, URZ ;  /* 0x0000000109097890 */ /* 0x000fe2000fffe03f */
[----:B------:R-:W-:Y:S01]  /*2500*/  VIADD R0, R0, 0xffffffff ;  /* 0xffffffff00007836 */ /* 0x000fe20000000000 */
[----:B------:R-:W-:Y:S02]  /*2510*/  UISETP.NE.AND UP0, UPT, UR13, 0x6, UPT ;  /* 0x000000060d00788c */ /* 0x000fe4000bf05270 */
[----:B------:R-:W-:Y:S02]  /*2520*/  UISETP.NE.AND UP1, UPT, UR9, 0x6, UPT ;  /* 0x000000060900788c */ /* 0x000fe4000bf25270 */
[----:B------:R-:W-:Y:S02]  /*2530*/  USEL UR4, URZ, 0x1, UP0 ;  /* 0x000000013f047887 */ /* 0x000fe40008000000 */
[----:B------:R-:W-:-:S02]  /*2540*/  USEL UR13, UR13, URZ, UP0 ;  /* 0x0000003f0d0d7287 */ /* 0x000fc40008000000 */
[----:B------:R-:W-:Y:S02]  /*2550*/  USEL UR9, UR9, URZ, UP1 ;  /* 0x0000003f09097287 */ /* 0x000fe40008800000 */
[----:B------:R-:W-:Y:S01]  /*2560*/  LOP3.LUT R5, R5, UR4, RZ, 0x3c, !PT ;  /* 0x0000000405057c12 */ /* 0x000fe2000f8e3cff */
[----:B------:R-:W-:Y:S09]  /*2570*/  @P1 BRA `(.L_x_25) ;  /* 0xfffffff400d41947 */ /* 0x000ff2000383ffff */
.L_x_18:
[----:B01----:R-:W0:Y:S02]  /*2580*/  LDC R0, c[0x0][0x28c] ;  /* 0x0000a300ff007b82 */ /* 0x003e240000000800 */
[----:B0-----:R-:W-:-:S13]  /*2590*/  ISETP.GE.AND P1, PT, R0, 0x1, PT ;  /* 0x000000010000780c */ /* 0x001fda0003f26270 */
[----:B------:R-:W-:Y:S05]  /*25a0*/  @!P1 BRA `(.L_x_26) ;  /* 0x0000000000409947 */ /* 0x000fea0003800000 */
[----:B------:R-:W-:Y:S05]  /*25b0*/  @!P0 BRA `(.L_x_27) ;  /* 0x0000000000048947 */ /* 0x000fea0003800000 */
[----:B------:R-:W-:Y:S01]  /*25c0*/  BPT.TRAP 0x1 ;  /* 0x000000040000795c */ /* 0x000fe20000300000 */
.L_x_27:
[----:B------:R-:W0:Y:S01]  /*25d0*/  S2UR UR7, SR_CgaCtaId ;  /* 0x00000000000779c3 */ /* 0x000e220000008800 */
[----:B------:R-:W-:Y:S01]  /*25e0*/  UIADD3 UR6, UR44, UR42, URZ ;  /* 0x0000002a2c067290 */ /* 0x000fe2000fffe03f */
[----:B------:R-:W-:-:S03]  /*25f0*/  ISETP.GT.U32.AND P0, PT, R18, 0x1, PT ;  /* 0x000000011200780c */ /* 0x000fc60003f04070 */
[----:B------:R-:W-:-:S04]  /*2600*/  UIMAD.WIDE.U32 UR4, UR6, -0x55555555, URZ ;  /* 0xaaaaaaab060478a5 */ /* 0x000fc8000f8e003f */
[----:B------:R-:W-:-:S03]  /*2610*/  USHF.R.U32.HI UR4, URZ, 0x2, UR5 ;  /* 0x000000023f047899 */ /* 0x000fc60008011605 */
[----:B------:R-:W-:Y:S01]  /*2620*/  UMOV UR5, 0x400 ;  /* 0x0000040000057882 */ /* 0x000fe20000000000 */
[----:B------:R-:W-:Y:S02]  /*2630*/  UIMAD UR6, UR4, -0x6, UR6 ;  /* 0xfffffffa040678a4 */ /* 0x000fe4000f8e0206 */
[----:B0-----:R-:W-:-:S04]  /*2640*/  ULEA UR5, UR7, UR5, 0x18 ;  /* 0x0000000507057291 */ /* 0x001fc8000f8ec03f */
[----:B------:R-:W-:-:S04]  /*2650*/  ULEA UR6, UR6, UR5, 0x3 ;  /* 0x0000000506067291 */ /* 0x000fc8000f8e183f */
[----:B------:R-:W-:-:S04]  /*2660*/  UIADD3 UR6, UR6, 0x30, URZ ;  /* 0x0000003006067890 */ /* 0x000fc8000fffe03f */
[----:B------:R-:W-:-:S09]  /*2670*/  UPRMT UR6, URZ, 0x654, UR6 ;  /* 0x000006543f067896 */ /* 0x000fd20008000006 */
[----:B------:R-:W-:Y:S01]  /*2680*/  SYNCS.ARRIVE.TRANS64.RED.A1T0 RZ, [UR6], RZ ;  /* 0x000000ffffff79a7 */ /* 0x000fe20008100406 */
[----:B------:R-:W-:Y:S05]  /*2690*/  @P0 BRA `(.L_x_26) ;  /* 0x0000000000040947 */ /* 0x000fea0003800000 */
[----:B------:R-:W-:Y:S01]  /*26a0*/  BPT.TRAP 0x1 ;  /* 0x000000040000795c */ /* 0x000fe20000300000 */
.L_x_26:
[----:B------:R-:W-:Y:S01]  /*26b0*/  IMAD.SHL.U32 R101, R101, 0x40, RZ ;  /* 0x0000004065657824 */ /* 0x000fe200078e00ff */
[----:B------:R-:W-:Y:S01]  /*26c0*/  UIADD3 UR42, UR43, UR42, URZ ;  /* 0x0000002a2b2a7290 */ /* 0x000fe2000fffe03f */
[----:B------:R-:W-:Y:S01]  /*26d0*/  SHF.R.S32.HI R9, RZ, 0x1f, R19 ;  /* 0x0000001fff097819 */ /* 0x000fe20000011413 */
[----:B------:R-:W-:Y:S01]  /*26e0*/  UISETP.GE.U32.AND UP1, UPT, UR43, 0x6, UPT ;  /* 0x000000062b00788c */ /* 0x000fe2000bf26070 */
[----:B------:R-:W-:Y:S01]  /*26f0*/  IMAD.SHL.U32 R3, R111, 0x100, RZ ;  /* 0x000001006f037824 */ /* 0x000fe200078e00ff */
[----:B------:R-:W-:Y:S01]  /*2700*/  ULDC UR7, c[0x0][0x288] ;  /* 0x0000a20000077ab9 */ /* 0x000fe20000000800 */
[C---:B------:R-:W-:Y:S01]  /*2710*/  LOP3.LUT R10, R101.reuse, 0x6, R96, 0xf8, !PT ;  /* 0x00000006650a7812 */ /* 0x040fe200078ef860 */
[----:B------:R-:W-:Y:S01]  /*2720*/  UISETP.GT.U32.AND UP0, UPT, UR42, 0x5, UPT ;  /* 0x000000052a00788c */ /* 0x000fe2000bf04070 */
[----:B------:R-:W-:Y:S01]  /*2730*/  ISETP.GE.AND P0, PT, R101, UR7, PT ;  /* 0x0000000765007c0c */ /* 0x000fe2000bf06270 */
[----:B------:R-:W-:Y:S01]  /*2740*/  ULDC.64 UR4, c[0x0][0x5d0] ;  /* 0x0001740000047ab9 */ /* 0x000fe20000000a00 */
[--C-:B------:R-:W-:Y:S01]  /*2750*/  SHF.R.S32.HI R11, RZ, 0x1f, R10.reuse ;  /* 0x0000001fff0b7819 */ /* 0x100fe2000001140a */
[----:B------:R-:W-:Y:S01]  /*2760*/  ULDC UR10, c[0x0][0x284] ;  /* 0x0000a100000a7ab9 */ /* 0x000fe20000000800 */
[----:B------:R-:W-:Y:S01]  /*2770*/  IMAD R0, R9, UR4, RZ ;  /* 0x0000000409007c24 */ /* 0x000fe2000f8e02ff */
[----:B------:R-:W-:Y:S01]  /*2780*/  UISETP.LT.U32.AND UP0, UPT, UR43, 0x6, UP0 ;  /* 0x000000062b00788c */ /* 0x000fe20008701070 */
[----:B------:R-:W-:Y:S01]  /*2790*/  ISETP.GE.OR P0, PT, R3, UR10, P0 ;  /* 0x0000000a03007c0c */ /* 0x000fe20008706670 */
[----:B------:R-:W-:Y:S01]  /*27a0*/  IMAD.WIDE.U32 R4, R19, UR4, R10 ;  /* 0x0000000413047c25 */ /* 0x000fe2000f8e000a */
[----:B------:R-:W-:Y:S01]  /*27b0*/  ULDC.64 UR8, c[0x0][0x5c8] ;  /* 0x0001720000087ab9 */ /* 0x000fe20000000a00 */
[----:B------:R-:W-:-:S02]  /*27c0*/  USEL UR6, URZ, 0x1, !UP0 ;  /* 0x000000013f067887 */ /* 0x000fc4000c000000 */
[----:B------:R-:W-:Y:S01]  /*27d0*/  IMAD R7, R19, UR5, R0 ;  /* 0x0000000513077c24 */ /* 0x000fe2000f8e0200 */
[----:B------:R-:W-:Y:S01]  /*27e0*/  @UP1 UIMAD.WIDE.U32 UR4, UR42, -0x55555555, URZ ;  /* 0xaaaaaaab2a0418a5 */ /* 0x000fe2000f8e003f */
[----:B------:R-:W-:Y:S01]  /*27f0*/  IMAD.WIDE R110, R111, 0x100, R22 ;  /* 0x000001006f6e7825 */ /* 0x000fe200078e0216 */
[----:B------:R-:W-:Y:S02]  /*2800*/  ULOP3.LUT UR40, UR40, UR6, URZ, 0x3c, !UPT ;  /* 0x0000000628287292 */ /* 0x000fe4000f8e3c3f */
[----:B------:R-:W-:Y:S01]  /*2810*/  @UP1 USHF.R.U32.HI UR4, URZ, 0x2, UR5 ;  /* 0x000000023f041899 */ /* 0x000fe20008011605 */
[----:B------:R-:W-:Y:S02]  /*2820*/  IMAD.IADD R5, R5, 0x1, R7 ;  /* 0x0000000105057824 */ /* 0x000fe400078e0207 */
[----:B------:R-:W-:Y:S01]  /*2830*/  IMAD R7, R111, UR8, RZ ;  /* 0x000000086f077c24 */ /* 0x000fe2000f8e02ff */
[----:B------:R-:W-:Y:S01]  /*2840*/  @UP1 ULOP3.LUT UR40, UR40, 0x1, UR4, 0x78, !UPT ;  /* 0x0000000128281892 */ /* 0x000fe2000f8e7804 */
[----:B------:R-:W-:-:S04]  /*2850*/  IMAD.WIDE.U32 R112, R110, UR8, R4 ;  /* 0x000000086e707c25 */ /* 0x000fc8000f8e0004 */
[----:B------:R-:W-:Y:S02]  /*2860*/  IMAD R7, R110, UR9, R7 ;  /* 0x000000096e077c24 */ /* 0x000fe4000f8e0207 */
[----:B------:R-:W-:Y:S01]  /*2870*/  IMAD.MOV.U32 R0, RZ, RZ, -0x1 ;  /* 0xffffffffff007424 */ /* 0x000fe200078e00ff */
[----:B------:R-:W-:Y:S06]  /*2880*/  @P0 BRA `(.L_x_28) ;  /* 0x00000048002c0947 */ /* 0x000fec0003800000 */
[----:B-----5:R-:W-:Y:S01]  /*2890*/  FSETP.NEU.AND P1, PT, R89, RZ, PT ;  /* 0x000000ff5900720b */ /* 0x020fe20003f2d000 */
[----:B------:R-:W-:Y:S01]  /*28a0*/  IMAD.IADD R4, R95, 0x1, -R101 ;  /* 0x000000015f047824 */ /* 0x000fe200078e0a65 */
[----:B------:R-:W-:Y:S01]  /*28b0*/  BSSY B0, `(.L_x_28) ;  /* 0x0000488000007945 */ /* 0x000fe20003800000 */
[----:B------:R-:W-:Y:S02]  /*28c0*/  IMAD.IADD R3, R100, 0x1, -R3 ;  /* 0x0000000164037824 */ /* 0x000fe400078e0a03 */
[----:B------:R-:W-:Y:S01]  /*28d0*/  IMAD.IADD R21, R113, 0x1, R7 ;  /* 0x0000000171157824 */ /* 0x000fe200078e0207 */
[----:B------:R-:W-:-:S04]  /*28e0*/  ISETP.GT.AND P6, PT, R4, RZ, PT ;  /* 0x000000ff0400720c */ /* 0x000fc80003fc4270 */
[----:B------:R-:W-:-:S03]  /*28f0*/  ISETP.GT.AND P0, PT, R3, RZ, P6 ;  /* 0x000000ff0300720c */ /* 0x000fc60003704270 */
[----:B------:R-:W-:Y:S10]  /*2900*/  @!P1 BRA `(.L_x_29) ;  /* 0x0000003000949947 */ /* 0x000ff40003800000 */
[----:B------:R-:W0:Y:S01]  /*2910*/  LDC.64 R14, c[0x0][0x5b8] ;  /* 0x00016e00ff0e7b82 */ /* 0x000e220000000a00 */
[----:B------:R-:W-:-:S07]  /*2920*/  ULDC.64 UR4, c[0x0][0x5c0] ;  /* 0x0001700000047ab9 */ /* 0x000fce0000000a00 */
[----:B------:R-:W1:Y:S08]  /*2930*/  LDC.64 R106, c[0x0][0x5b0] ;  /* 0x00016c00ff6a7b82 */ /* 0x000e700000000a00 */
[----:B------:R-:W2:Y:S01]  /*2940*/  LDC.64 R12, c[0x0][0x5a8] ;  /* 0x00016a00ff0c7b82 */ /* 0x000ea20000000a00 */
[-C--:B0-----:R-:W-:Y:S02]  /*2950*/  IMAD R6, R9, R14.reuse, RZ ;  /* 0x0000000e09067224 */ /* 0x081fe400078e02ff */
[----:B------:R-:W-:-:S04]  /*2960*/  IMAD.WIDE.U32 R102, R19, R14, R10 ;  /* 0x0000000e13667225 */ /* 0x000fc800078e000a */
[----:B------:R-:W-:Y:S02]  /*2970*/  IMAD R123, R19, R15, R6 ;  /* 0x0000000f137b7224 */ /* 0x000fe400078e0206 */
[-C--:B-1----:R-:W-:Y:S02]  /*2980*/  IMAD R5, R111, R106.reuse, RZ ;  /* 0x0000006a6f057224 */ /* 0x082fe400078e02ff */
[----:B------:R-:W-:Y:S02]  /*2990*/  IMAD.IADD R105, R103, 0x1, R123 ;  /* 0x0000000167697824 */ /* 0x000fe400078e027b */
[----:B------:R-:W-:Y:S02]  /*29a0*/  IMAD.MOV.U32 R104, RZ, RZ, R102 ;  /* 0x000000ffff687224 */ /* 0x000fe400078e0066 */
[C---:B------:R-:W-:Y:S02]  /*29b0*/  IMAD R101, R110.reuse, R107, R5 ;  /* 0x0000006b6e657224 */ /* 0x040fe400078e0205 */
[----:B------:R-:W-:-:S04]  /*29c0*/  IMAD.WIDE.U32 R6, R110, R106, R104 ;  /* 0x0000006a6e067225 */ /* 0x000fc800078e0068 */
[----:B------:R-:W-:Y:S01]  /*29d0*/  IMAD.IADD R5, R7, 0x1, R101 ;  /* 0x0000000107057824 */ /* 0x000fe200078e0265 */
[----:B--2---:R-:W-:-:S04]  /*29e0*/  LEA R8, P1, R6, R12, 0x2 ;  /* 0x0000000c06087211 */ /* 0x004fc800078210ff */
[----:B------:R-:W-:-:S05]  /*29f0*/  LEA.HI.X R9, R6, R13, R5, 0x2, P1 ;  /* 0x0000000d06097211 */ /* 0x000fca00008f1405 */
[----:B------:R-:W2:Y:S01]  /*2a00*/  @P0 LDG.E.LTC128B R5, desc[UR36][R8.64] ;  /* 0x0000002408050981 */ /* 0x000ea2000c1e1920 */
[----:B------:R-:W-:Y:S01]  /*2a10*/  LEA R20, P1, R112, UR4, 0x2 ;  /* 0x0000000470147c11 */ /* 0x000fe2000f8210ff */
[-C--:B------:R-:W-:Y:S01]  /*2a20*/  IMAD.WIDE.U32 R6, R110, R106.reuse, R10 ;  /* 0x0000006a6e067225 */ /* 0x080fe200078e000a */
[----:B------:R-:W-:Y:S01]  /*2a30*/  ISETP.GT.AND P4, PT, R4, 0x1, PT ;  /* 0x000000010400780c */ /* 0x000fe20003f84270 */
[----:B------:R-:W-:Y:S01]  /*2a40*/  BSSY B1, `(.L_x_30) ;  /* 0x0000013000017945 */ /* 0x000fe20003800000 */
[----:B------:R-:W-:Y:S01]  /*2a50*/  LEA.HI.X R21, R112, UR5, R21, 0x2, P1 ;  /* 0x0000000570157c11 */ /* 0x000fe200088f1415 */
[----:B------:R-:W-:Y:S01]  /*2a60*/  IMAD.IADD R7, R101, 0x1, R7 ;  /* 0x0000000165077824 */ /* 0x000fe200078e0207 */
[----:B------:R-:W-:Y:S01]  /*2a70*/  ISETP.GT.AND P1, PT, R3, RZ, P4 ;  /* 0x000000ff0300720c */ /* 0x000fe20002724270 */
[C---:B------:R-:W-:Y:S01]  /*2a80*/  IMAD.SHL.U32 R112, R106.reuse, 0x8, RZ ;  /* 0x000000086a707824 */ /* 0x040fe200078e00ff */
[----:B------:R-:W-:Y:S02]  /*2a90*/  SHF.L.U64.HI R113, R106, 0x3, R107 ;  /* 0x000000036a717819 */ /* 0x000fe4000001026b */
[----:B------:R-:W-:Y:S01]  /*2aa0*/  P2R R117, PR, RZ, 0x10 ;  /* 0x00000010ff757803 */ /* 0x000fe20000000000 */
[----:B------:R-:W-:Y:S01]  /*2ab0*/  IMAD.WIDE.U32 R114, R110, R106, R112 ;  /* 0x0000006a6e727225 */ /* 0x000fe200078e0070 */
[----:B--2---:R-:W-:-:S05]  /*2ac0*/  LOP3.LUT R108, R5, 0xffffe000, RZ, 0xc0, !PT ;  /* 0xffffe000056c7812 */ /* 0x004fca00078ec0ff */
[----:B------:R-:W-:Y:S01]  /*2ad0*/  FMUL R15, R108, R89 ;  /* 0x000000596c0f7220 */ /* 0x000fe20000400000 */
[----:B------:R-:W-:-:S04]  /*2ae0*/  IMAD.WIDE.U32 R108, R19, R14, R6 ;  /* 0x0000000e136c7225 */ /* 0x000fc800078e0006 */
[----:B------:R-:W-:Y:S01]  /*2af0*/  FFMA R15, R56, R88, R15 ;  /* 0x00000058380f7223 */ /* 0x000fe2000000000f */
[----:B------:R-:W-:Y:S01]  /*2b00*/  IMAD.IADD R7, R123, 0x1, R109 ;  /* 0x000000017b077824 */ /* 0x000fe200078e026d */
[----:B------:R-:W-:-:S03]  /*2b10*/  LEA R6, P2, R108, R12, 0x2 ;  /* 0x0000000c6c067211 */ /* 0x000fc600078410ff */
[----:B------:R-:W-:Y:S02]  /*2b20*/  F2FP.TF32.F32.PACK_B R15, R15 ;  /* 0x0000000fff0f723e */ /* 0x000fe400024050ff */
[----:B------:R-:W-:-:S03]  /*2b30*/  LEA.HI.X R7, R108, R13, R7, 0x2, P2 ;  /* 0x0000000d6c077211 */ /* 0x000fc600010f1407 */
[----:B------:R0:W-:Y:S01]  /*2b40*/  @P0 STG.E desc[UR36][R20.64], R15 ;  /* 0x0000000f14000986 */ /* 0x0001e2000c101924 */
[----:B------:R-:W-:Y:S05]  /*2b50*/  @!P1 BRA `(.L_x_31) ;  /* 0x0000000000049947 */ /* 0x000fea0003800000 */
[----:B------:R1:W5:Y:S02]  /*2b60*/  LDG.E.LTC128B R5, desc[UR36][R6.64+0x4] ;  /* 0x0000042406057981 */ /* 0x000364000c1e1920 */
.L_x_31:
[----:B------:R-:W-:Y:S05]  /*2b70*/  BSYNC B1 ;  /* 0x0000000000017941 */ /* 0x000fea0003800000 */
.L_x_30:
[----:B-----5:R-:W-:Y:S01]  /*2b80*/  LOP3.LUT R8, R5, 0xffffe000, RZ, 0xc0, !PT ;  /* 0xffffe00005087812 */ /* 0x020fe200078ec0ff */
[----:B0-----:R-:W-:Y:S01]  /*2b90*/  IMAD.IADD R15, R101, 0x1, R115 ;  /* 0x00000001650f7824 */ /* 0x001fe200078e0273 */
[----:B------:R-:W-:Y:S01]  /*2ba0*/  IADD3 R9, P2, R102, R114, RZ ;  /* 0x0000007266097210 */ /* 0x000fe20007f5e0ff */
[----:B------:R-:W-:Y:S01]  /*2bb0*/  IMAD.MOV.U32 R101, RZ, RZ, R5 ;  /* 0x000000ffff657224 */ /* 0x000fe200078e0005 */
[----:B------:R-:W-:Y:S01]  /*2bc0*/  ISETP.GT.AND P0, PT, R3, 0x8, P6 ;  /* 0x000000080300780c */ /* 0x000fe20003704270 */
[----:B------:R-:W-:Y:S02]  /*2bd0*/  FMUL R8, R8, R89 ;  /* 0x0000005908087220 */ /* 0x000fe40000400000 */
[----:B------:R-:W-:Y:S02]  /*2be0*/  IMAD.X R56, R15, 0x1, R105, P2 ;  /* 0x000000010f387824 */ /* 0x000fe400010e0669 */
[----:B------:R-:W-:Y:S01]  /*2bf0*/  FFMA R57, R57, R88, R8 ;  /* 0x0000005839397223 */ /* 0x000fe20000000008 */
[----:B------:R-:W-:-:S04]  /*2c00*/  LEA R8, P2, R9, R12, 0x2 ;  /* 0x0000000c09087211 */ /* 0x000fc800078410ff */
[----:B------:R-:W-:Y:S02]  /*2c10*/  F2FP.TF32.F32.PACK_B R57, R57 ;  /* 0x00000039ff39723e */ /* 0x000fe400024050ff */
[----:B------:R-:W-:-:S03]  /*2c20*/  LEA.HI.X R9, R9, R13, R56, 0x2, P2 ;  /* 0x0000000d09097211 */ /* 0x000fc600010f1438 */
[----:B------:R0:W-:Y:S04]  /*2c30*/  @P1 STG.E desc[UR36][R20.64+0x4], R57 ;  /* 0x0000043914001986 */ /* 0x0001e8000c101924 */
[----:B------:R-:W2:Y:S01]  /*2c40*/  @P0 LDG.E.LTC128B R101, desc[UR36][R8.64] ;  /* 0x0000002408650981 */ /* 0x000ea2000c1e1920 */
[----:B------:R-:W-:Y:S01]  /*2c50*/  IADD3 R114, P1, R10, R114, RZ ;  /* 0x000000720a727210 */ /* 0x000fe20007f3e0ff */
[C---:B------:R-:W-:Y:S01]  /*2c60*/  IMAD.SHL.U32 R119, R90.reuse, 0x4, RZ ;  /* 0x000000045a777824 */ /* 0x040fe200078e00ff */
[----:B------:R-:W-:Y:S01]  /*2c70*/  SHF.L.U64.HI R121, R90, 0x2, R93 ;  /* 0x000000025a797819 */ /* 0x000fe2000001025d */
[----:B------:R-:W-:Y:S02]  /*2c80*/  BSSY B1, `(.L_x_32) ;  /* 0x0000010000017945 */ /* 0x000fe40003800000 */
[----:B------:R-:W-:Y:S01]  /*2c90*/  IMAD.X R115, R11, 0x1, R15, P1 ;  /* 0x000000010b737824 */ /* 0x000fe200008e060f */
[----:B------:R-:W-:-:S02]  /*2ca0*/  IADD3 R108, P2, R119, R20, RZ ;  /* 0x00000014776c7210 */ /* 0x000fc40007f5e0ff */
[----:B------:R-:W-:Y:S01]  /*2cb0*/  ISETP.GT.AND P1, PT, R3, 0x8, P4 ;  /* 0x000000080300780c */ /* 0x000fe20002724270 */
[----:B------:R-:W-:-:S04]  /*2cc0*/  IMAD.WIDE.U32 R114, R19, R14, R114 ;  /* 0x0000000e13727225 */ /* 0x000fc800078e0072 */
[----:B------:R-:W-:Y:S01]  /*2cd0*/  IMAD.X R109, R121, 0x1, R21, P2 ;  /* 0x00000001796d7824 */ /* 0x000fe200010e0615 */
[----:B--2---:R-:W-:-:S05]  /*2ce0*/  LOP3.LUT R56, R101, 0xffffe000, RZ, 0xc0, !PT ;  /* 0xffffe00065387812 */ /* 0x004fca00078ec0ff */
[----:B------:R-:W-:Y:S01]  /*2cf0*/  FMUL R5, R56, R89 ;  /* 0x0000005938057220 */ /* 0x000fe20000400000 */
[----:B------:R-:W-:-:S03]  /*2d00*/  LEA R56, P3, R114, R12, 0x2 ;  /* 0x0000000c72387211 */ /* 0x000fc600078610ff */
[----:B------:R-:W-:Y:S01]  /*2d10*/  FFMA R15, R58, R88, R5 ;  /* 0x000000583a0f7223 */ /* 0x000fe20000000005 */
[----:B------:R-:W-:-:S04]  /*2d20*/  IMAD.IADD R5, R123, 0x1, R115 ;  /* 0x000000017b057824 */ /* 0x000fc800078e0273 */
[----:B------:R-:W-:Y:S02]  /*2d30*/  F2FP.TF32.F32.PACK_B R15, R15 ;  /* 0x0000000fff0f723e */ /* 0x000fe400024050ff */
[----:B0-----:R-:W-:-:S03]  /*2d40*/  LEA.HI.X R57, R114, R13, R5, 0x2, P3 ;  /* 0x0000000d72397211 */ /* 0x001fc600018f1405 */
[----:B------:R0:W-:Y:S01]  /*2d50*/  @P0 STG.E desc[UR36][R108.64], R15 ;  /* 0x0000000f6c000986 */ /* 0x0001e2000c101924 */
[----:B------:R-:W-:Y:S05]  /*2d60*/  @!P1 BRA `(.L_x_33) ;  /* 0x0000000000049947 */ /* 0x000fea0003800000 */
[----:B------:R2:W5:Y:S02]  /*2d70*/  LDG.E.LTC128B R101, desc[UR36][R56.64+0x4] ;  /* 0x0000042438657981 */ /* 0x000564000c1e1920 */
.L_x_33:
[----:B------:R-:W-:Y:S05]  /*2d80*/  BSYNC B1 ;  /* 0x0000000000017941 */ /* 0x000fea0003800000 */
.L_x_32:
[----:B-----5:R-:W-:Y:S01]  /*2d90*/  LOP3.LUT R8, R101, 0xffffe000, RZ, 0xc0, !PT ;  /* 0xffffe00065087812 */ /* 0x020fe200078ec0ff */
[----:B------:R-:W-:Y:S01]  /*2da0*/  IMAD.MOV.U32 R58, RZ, RZ, R108 ;  /* 0x000000ffff3a7224 */ /* 0x000fe200078e006c */
[----:B------:R-:W-:Y:S01]  /*2db0*/  ISETP.GT.AND P4, PT, R4, 0x8, PT ;  /* 0x000000080400780c */ /* 0x000fe20003f84270 */
[----:B------:R-:W-:Y:S01]  /*2dc0*/  BSSY B1, `(.L_x_34) ;  /* 0x000000b000017945 */ /* 0x000fe20003800000 */
[----:B0-----:R-:W-:Y:S02]  /*2dd0*/  IMAD.SHL.U32 R15, R91, 0x4, RZ ;  /* 0x000000045b0f7824 */ /* 0x001fe400078e00ff */
[----:B------:R-:W-:Y:S01]  /*2de0*/  FMUL R8, R8, R89 ;  /* 0x0000005908087220 */ /* 0x000fe20000400000 */
[----:B------:R-:W-:Y:S02]  /*2df0*/  ISETP.GT.AND P0, PT, R3, RZ, P4 ;  /* 0x000000ff0300720c */ /* 0x000fe40002704270 */
[----:B------:R-:W-:Y:S01]  /*2e00*/  P2R R118, PR, RZ, 0x10 ;  /* 0x00000010ff767803 */ /* 0x000fe20000000000 */
[----:B------:R-:W-:Y:S01]  /*2e10*/  FFMA R5, R59, R88, R8 ;  /* 0x000000583b057223 */ /* 0x000fe20000000008 */
[----:B------:R-:W-:-:S04]  /*2e20*/  IMAD.MOV.U32 R59, RZ, RZ, R109 ;  /* 0x000000ffff3b7224 */ /* 0x000fc800078e006d */
[----:B------:R-:W-:-:S05]  /*2e30*/  F2FP.TF32.F32.PACK_B R5, R5 ;  /* 0x00000005ff05723e */ /* 0x000fca00024050ff */
[----:B------:R0:W-:Y:S01]  /*2e40*/  @P1 STG.E desc[UR36][R58.64+0x4], R5 ;  /* 0x000004053a001986 */ /* 0x0001e2000c101924 */
[----:B------:R-:W-:Y:S05]  /*2e50*/  @!P0 BRA `(.L_x_35) ;  /* 0x0000000000048947 */ /* 0x000fea0003800000 */
[----:B------:R3:W5:Y:S02]  /*2e60*/  LDG.E.LTC128B R101, desc[UR36][R6.64+0x20] ;  /* 0x0000202406657981 */ /* 0x000764000c1e1920 */
.L_x_35:
[----:B------:R-:W-:Y:S05]  /*2e70*/  BSYNC B1 ;  /* 0x0000000000017941 */ /* 0x000fea0003800000 */
.L_x_34:
[----:B-----5:R-:W-:Y:S01]  /*2e80*/  LOP3.LUT R114, R101, 0xffffe000, RZ, 0xc0, !PT ;  /* 0xffffe00065727812 */ /* 0x020fe200078ec0ff */
[----:B------:R-:W-:Y:S01]  /*2e90*/  BSSY B1, `(.L_x_36) ;  /* 0x000000d000017945 */ /* 0x000fe20003800000 */
[----:B0-----:R-:W-:Y:S02]  /*2ea0*/  SHF.L.U64.HI R5, R91, 0x2, R92 ;  /* 0x000000025b057819 */ /* 0x001fe4000001025c */
[----:B------:R-:W-:Y:S01]  /*2eb0*/  IADD3 R8, P1, P2, R15, R20, R119 ;  /* 0x000000140f087210 */ /* 0x000fe20007a3e077 */
[----:B------:R-:W-:Y:S01]  /*2ec0*/  FMUL R115, R114, R89 ;  /* 0x0000005972737220 */ /* 0x000fe20000400000 */
[----:B------:R-:W-:Y:S02]  /*2ed0*/  ISETP.GT.AND P3, PT, R4, 0x9, PT ;  /* 0x000000090400780c */ /* 0x000fe40003f64270 */
[----:B------:R-:W-:Y:S01]  /*2ee0*/  IADD3.X R9, R5, R21, R121, P1, P2 ;  /* 0x0000001505097210 */ /* 0x000fe20000fe4479 */
[----:B------:R-:W-:Y:S01]  /*2ef0*/  FFMA R115, R60, R88, R115 ;  /* 0x000000583c737223 */ /* 0x000fe20000000073 */
[----:B------:R-:W-:-:S02]  /*2f00*/  ISETP.GT.AND P1, PT, R3, RZ, P3 ;  /* 0x000000ff0300720c */ /* 0x000fc40001f24270 */
[----:B------:R-:W-:Y:S02]  /*2f10*/  P2R R114, PR, RZ, 0x8 ;  /* 0x00000008ff727803 */ /* 0x000fe40000000000 */
[----:B------:R-:W-:-:S05]  /*2f20*/  F2FP.TF32.F32.PACK_B R115, R115 ;  /* 0x00000073ff73723e */ /* 0x000fca00024050ff */
[----:B------:R0:W-:Y:S04]  /*2f30*/  @P0 STG.E desc[UR36][R20.64+0x20], R115 ;  /* 0x0000207314000986 */ /* 0x0001e8000c101924 */
[----:B------:R-:W-:Y:S05]  /*2f40*/  @!P1 BRA `(.L_x_37) ;  /* 0x0000000000049947 */ /* 0x000fea0003800000 */
[----:B------:R4:W5:Y:S02]  /*2f50*/  LDG.E.LTC128B R101, desc[UR36][R6.64+0x24] ;  /* 0x0000242406657981 */ /* 0x000964000c1e1920 */
.L_x_37:
[----:B------:R-:W-:Y:S05]  /*2f60*/  BSYNC B1 ;  /* 0x0000000000017941 */ /* 0x000fea0003800000 */
.L_x_36:
[----:B-----5:R-:W-:Y:S01]  /*2f70*/  LOP3.LUT R60, R101, 0xffffe000, RZ, 0xc0, !PT ;  /* 0xffffe000653c7812 */ /* 0x020fe200078ec0ff */
[----:B------:R-:W-:Y:S01]  /*2f80*/  BSSY B1, `(.L_x_38) ;  /* 0x0000008000017945 */ /* 0x000fe20003800000 */
[----:B------:R-:W-:-:S03]  /*2f90*/  ISETP.GT.AND P0, PT, R3, 0x8, P4 ;  /* 0x000000080300780c */ /* 0x000fc60002704270 */
[----:B------:R-:W-:-:S04]  /*2fa0*/  FMUL R60, R60, R89 ;  /* 0x000000593c3c7220 */ /* 0x000fc80000400000 */
[----:B------:R-:W-:-:S05]  /*2fb0*/  FFMA R61, R61, R88, R60 ;  /* 0x000000583d3d7223 */ /* 0x000fca000000003c */
[----:B------:R-:W-:-:S05]  /*2fc0*/  F2FP.TF32.F32.PACK_B R61, R61 ;  /* 0x0000003dff3d723e */ /* 0x000fca00024050ff */
[----:B------:R0:W-:Y:S01]  /*2fd0*/  @P1 STG.E desc[UR36][R20.64+0x24], R61 ;  /* 0x0000243d14001986 */ /* 0x0001e2000c101924 */
[----:B------:R-:W-:Y:S05]  /*2fe0*/  @!P0 BRA `(.L_x_39) ;  /* 0x0000000000048947 */ /* 0x000fea0003800000 */
[----:B------:R0:W5:Y:S02]  /*2ff0*/  LDG.E.LTC128B R101, desc[UR36][R56.64+0x20] ;  /* 0x0000202438657981 */ /* 0x000164000c1e1920 */
.L_x_39:
[----:B------:R-:W-:Y:S05]  /*3000*/  BSYNC B1 ;  /* 0x0000000000017941 */ /* 0x000fea0003800000 */
.L_x_38:
[----:B-----5:R-:W-:Y:S01]  /*3010*/  LOP3.LUT R60, R101, 0xffffe000, RZ, 0xc0, !PT ;  /* 0xffffe000653c7812 */ /* 0x020fe200078ec0ff */
[----:B------:R-:W-:Y:S01]  /*3020*/  BSSY B1, `(.L_x_40) ;  /* 0x0000008000017945 */ /* 0x000fe20003800000 */
[----:B------:R-:W-:-:S03]  /*3030*/  ISETP.GT.AND P1, PT, R3, 0x8, P3 ;  /* 0x000000080300780c */ /* 0x000fc60001f24270 */
[----:B0-----:R-:W-:-:S04]  /*3040*/  FMUL R61, R60, R89 ;  /* 0x000000593c3d7220 */ /* 0x001fc80000400000 */
[----:B------:R-:W-:-:S05]  /*3050*/  FFMA R61, R62, R88, R61 ;  /* 0x000000583e3d7223 */ /* 0x000fca000000003d */
[----:B------:R-:W-:-:S05]  /*3060*/  F2FP.TF32.F32.PACK_B R61, R61 ;  /* 0x0000003dff3d723e */ /* 0x000fca00024050ff */
[----:B------:R0:W-:Y:S01]  /*3070*/  @P0 STG.E desc[UR36][R58.64+0x20], R61 ;  /* 0x0000203d3a000986 */ /* 0x0001e2000c101924 */
[----:B------:R-:W-:Y:S05]  /*3080*/  @!P1 BRA `(.L_x_41) ;  /* 0x0000000000049947 */ /* 0x000fea0003800000 */
[----:B------:R0:W5:Y:S02]  /*3090*/  LDG.E.LTC128B R101, desc[UR36][R56.64+0x24] ;  /* 0x0000242438657981 */ /* 0x000164000c1e1920 */
.L_x_41:
[----:B------:R-:W-:Y:S05]  /*30a0*/  BSYNC B1 ;  /* 0x0000000000017941 */ /* 0x000fea0003800000 */
.L_x_40:
[----:B-----5:R-:W-:Y:S01]  /*30b0*/  LOP3.LUT R60, R101, 0xffffe000, RZ, 0xc0, !PT ;  /* 0xffffe000653c7812 */ /* 0x020fe200078ec0ff */
[----:B------:R-:W-:Y:S01]  /*30c0*/  BSSY B1, `(.L_x_42) ;  /* 0x000000c000017945 */ /* 0x000fe20003800000 */
[----:B------:R-:W-:Y:S02]  /*30d0*/  IADD3 R121, P0, R110, 0x80, RZ ;  /* 0x000000806e797810 */ /* 0x000fe40007f1e0ff */
[----:B------:R-:W-:Y:S01]  /*30e0*/  ISETP.GT.AND P2, PT, R4, 0x10, PT ;  /* 0x000000100400780c */ /* 0x000fe20003f44270 */
[----:B------:R-:W-:Y:S02]  /*30f0*/  FMUL R60, R60, R89 ;  /* 0x000000593c3c7220 */ /* 0x000fe40000400000 */
[----:B------:R-:W-:Y:S01]  /*3100*/  IMAD.X R111, RZ, RZ, R111, P0 ;  /* 0x000000ffff6f7224 */ /* 0x000fe200000e066f */
[----:B------:R-:W-:Y:S01]  /*3110*/  ISETP.GT.AND P0, PT, R3, RZ, P2 ;  /* 0x000000ff0300720c */ /* 0x000fe20001704270 */
[----:B------:R-:W-:Y:S01]  /*3120*/  FFMA R63, R63, R88, R60 ;  /* 0x000000583f3f7223 */ /* 0x000fe2000000003c */
[----:B------:R-:W-:-:S04]  /*3130*/  P2R R115, PR, RZ, 0x4 ;  /* 0x00000004ff737803 */ /* 0x000fc80000000000 */
[----:B------:R-:W-:-:S05]  /*3140*/  F2FP.TF32.F32.PACK_B R63, R63 ;  /* 0x0000003fff3f723e */ /* 0x000fca00024050ff */
[----:B------:R0:W-:Y:S02]  /*3150*/  @P1 STG.E desc[UR36][R58.64+0x24], R63 ;  /* 0x0000243f3a001986 */ /* 0x0001e4000c101924 */
[----:B------:R-:W-:Y:S05]  /*3160*/  @!P0 BRA `(.L_x_43) ;  /* 0x0000000000048947 */ /* 0x000fea0003800000 */
[----:B------:R0:W5:Y:S02]  /*3170*/  LDG.E.LTC128B R101, desc[UR36][R6.64+0x40] ;  /* 0x0000402406657981 */ /* 0x000164000c1e1920 */
.L_x_43:
[----:B------:R-:W-:Y:S05]  /*3180*/  BSYNC B1 ;  /* 0x0000000000017941 */ /* 0x000fea0003800000 */
.L_x_42:
[----:B-----5:R-:W-:Y:S01]  /*3190*/  LOP3.LUT R60, R101, 0xffffe000, RZ, 0xc0, !PT ;  /* 0xffffe000653c7812 */ /* 0x020fe200078ec0ff */
[-C--:B------:R-:W-:Y:S01]  /*31a0*/  IMAD R62, R111, R106.reuse, RZ ;  /* 0x0000006a6f3e7224 */ /* 0x080fe200078e02ff */
[----:B------:R-:W-:Y:S01]  /*31b0*/  ISETP.GT.AND P1, PT, R4, 0x11, PT ;  /* 0x000000110400780c */ /* 0x000fe20003f24270 */
[----:B------:R-:W-:Y:S02]  /*31c0*/  BSSY B1, `(.L_x_44) ;  /* 0x0000020000017945 */ /* 0x000fe40003800000 */
[----:B0-----:R-:W-:Y:S01]  /*31d0*/  FMUL R61, R60, R89 ;  /* 0x000000593c3d7220 */ /* 0x001fe20000400000 */
[C---:B------:R-:W-:Y:S02]  /*31e0*/  IMAD R103, R121.reuse, R107, R62 ;  /* 0x0000006b79677224 */ /* 0x040fe400078e023e */
[----:B------:R-:W-:-:S04]  /*31f0*/  IMAD.WIDE.U32 R62, R121, R106, R10 ;  /* 0x0000006a793e7225 */ /* 0x000fc800078e000a */
[----:B------:R-:W-:Y:S01]  /*3200*/  FFMA R119, R64, R88, R61 ;  /* 0x0000005840777223 */ /* 0x000fe2000000003d */
[----:B------:R-:W-:-:S04]  /*3210*/  IMAD.IADD R63, R103, 0x1, R63 ;  /* 0x00000001673f7824 */ /* 0x000fc800078e023f */
[----:B------:R-:W-:Y:S01]  /*3220*/  F2FP.TF32.F32.PACK_B R119, R119 ;  /* 0x00000077ff77723e */ /* 0x000fe200024050ff */
[----:B------:R-:W-:-:S04]  /*3230*/  IMAD.WIDE.U32 R60, R121, R106, R104 ;  /* 0x0000006a793c7225 */ /* 0x000fc800078e0068 */
[----:B------:R0:W-:Y:S01]  /*3240*/  @P0 STG.E desc[UR36][R20.64+0x40], R119 ;  /* 0x0000407714000986 */ /* 0x0001e2000c101924 */
[----:B------:R-:W-:Y:S01]  /*3250*/  IMAD.WIDE.U32 R110, R19, R14, R62 ;  /* 0x0000000e136e7225 */ /* 0x000fe200078e003e */
[----:B------:R-:W-:-:S03]  /*3260*/  LEA R62, P0, R60, R12, 0x2 ;  /* 0x0000000c3c3e7211 */ /* 0x000fc600078010ff */
[----:B------:R-:W-:Y:S02]  /*3270*/  IMAD.IADD R61, R61, 0x1, R103 ;  /* 0x000000013d3d7824 */ /* 0x000fe400078e0267 */
[----:B------:R-:W-:-:S03]  /*3280*/  IMAD.WIDE.U32 R106, R121, R106, R112 ;  /* 0x0000006a796a7225 */ /* 0x000fc600078e0070 */
[----:B------:R-:W-:Y:S01]  /*3290*/  LEA.HI.X R63, R60, R13, R61, 0x2, P0 ;  /* 0x0000000d3c3f7211 */ /* 0x000fe200000f143d */
[----:B------:R-:W-:Y:S01]  /*32a0*/  IMAD.IADD R61, R123, 0x1, R111 ;  /* 0x000000017b3d7824 */ /* 0x000fe200078e026f */
[----:B------:R-:W-:Y:S01]  /*32b0*/  LEA R60, P0, R110, R12, 0x2 ;  /* 0x0000000c6e3c7211 */ /* 0x000fe200078010ff */
[----:B------:R-:W-:-:S03]  /*32c0*/  IMAD.IADD R103, R103, 0x1, R107 ;  /* 0x0000000167677824 */ /* 0x000fc600078e026b */
[----:B------:R-:W-:Y:S02]  /*32d0*/  LEA.HI.X R61, R110, R13, R61, 0x2, P0 ;  /* 0x0000000d6e3d7211 */ /* 0x000fe400000f143d */
[----:B------:R-:W-:-:S05]  /*32e0*/  IADD3 R64, P0, R102, R106, RZ ;  /* 0x0000006a66407210 */ /* 0x000fca0007f1e0ff */
[----:B------:R-:W-:Y:S01]  /*32f0*/  IMAD.X R104, R103, 0x1, R105, P0 ;  /* 0x0000000167687824 */ /* 0x000fe200000e0669 */
[----:B------:R-:W-:-:S05]  /*3300*/  IADD3 R102, P0, R10, R106, RZ ;  /* 0x0000006a0a667210 */ /* 0x000fca0007f1e0ff */
[----:B------:R-:W-:Y:S01]  /*3310*/  IMAD.X R103, R11, 0x1, R103, P0 ;  /* 0x000000010b677824 */ /* 0x000fe200000e0667 */
[----:B------:R-:W-:Y:S01]  /*3320*/  LEA R10, P0, R64, R12, 0x2 ;  /* 0x0000000c400a7211 */ /* 0x000fe200078010ff */
[----:B------:R-:W-:-:S03]  /*3330*/  IMAD.WIDE.U32 R102, R19, R14, R102 ;  /* 0x0000000e13667225 */ /* 0x000fc600078e0066 */
[----:B------:R-:W-:Y:S01]  /*3340*/  LEA.HI.X R11, R64, R13, R104, 0x2, P0 ;  /* 0x0000000d400b7211 */ /* 0x000fe200000f1468 */
[----:B------:R-:W-:Y:S01]  /*3350*/  IMAD.IADD R14, R123, 0x1, R103 ;  /* 0x000000017b0e7824 */ /* 0x000fe200078e0267 */
[----:B------:R-:W-:-:S04]  /*3360*/  LEA R12, P0, R102, R12, 0x2 ;  /* 0x0000000c660c7211 */ /* 0x000fc800078010ff */
[----:B------:R-:W-:Y:S02]  /*3370*/  LEA.HI.X R13, R102, R13, R14, 0x2, P0 ;  /* 0x0000000d660d7211 */ /* 0x000fe400000f140e */
[----:B------:R-:W-:Y:S02]  /*3380*/  ISETP.GT.AND P0, PT, R3, RZ, P1 ;  /* 0x000000ff0300720c */ /* 0x000fe40000f04270 */
[----:B------:R-:W-:-:S11]  /*3390*/  P2R R102, PR, RZ, 0x2 ;  /* 0x00000002ff667803 */ /* 0x000fd60000000000 */
[----:B0-----:R-:W-:Y:S05]  /*33a0*/  @!P0 BRA `(.L_x_45) ;  /* 0x0000000000048947 */ /* 0x001fea0003800000 */
[----:B------:R0:W5:Y:S02]  /*33b0*/  LDG.E.LTC128B R101, desc[UR36][R6.64+0x44] ;  /* 0x0000442406657981 */ /* 0x000164000c1e1920 */
.L_x_45:
[----:B------:R-:W-:Y:S05]  /*33c0*/  BSYNC B1 ;  /* 0x0000000000017941 */ /* 0x000fea0003800000 */
.L_x_44:
[----:B-----5:R-:W-:Y:S01]  /*33d0*/  LOP3.LUT R14, R101, 0xffffe000, RZ, 0xc0, !PT ;  /* 0xffffe000650e7812 */ /* 0x020fe200078ec0ff */
[----:B------:R-:W-:Y:S04]  /*33e0*/  BSSY B1, `(.L_x_46) ;  /* 0x0000008000017945 */ /* 0x000fe80003800000 */
[----:B------:R-:W-:-:S04]  /*33f0*/  FMUL R14, R14, R89 ;  /* 0x000000590e0e7220 */ /* 0x000fc80000400000 */
[----:B------:R-:W-:-:S05]  /*3400*/  FFMA R65, R65, R88, R14 ;  /* 0x0000005841417223 */ /* 0x000fca000000000e */
[----:B------:R-:W-:-:S05]  /*3410*/  F2FP.TF32.F32.PACK_B R65, R65 ;  /* 0x00000041ff41723e */ /* 0x000fca00024050ff */
[----:B------:R0:W-:Y:S01]  /*3420*/  @P0 STG.E desc[UR36][R20.64+0x44], R65 ;  /* 0x0000444114000986 */ /* 0x0001e2000c101924 */
[----:B------:R-:W-:-:S13]  /*3430*/  ISETP.GT.AND P0, PT, R3, 0x8, P2 ;  /* 0x000000080300780c */ /* 0x000fda0001704270 */
[----:B0-----:R-:W-:Y:S05]  /*3440*/  @!P0 BRA `(.L_x_47) ;  /* 0x0000000000048947 */ /* 0x001fea0003800000 */
[----:B------:R0:W5:Y:S02]  /*3450*/  LDG.E.LTC128B R101, desc[UR36][R56.64+0x40] ;  /* 0x0000402438657981 */ /* 0x000164000c1e1920 */
.L_x_47:
[----:B------:R-:W-:Y:S05]  /*3460*/  BSYNC B1 ;  /* 0x0000000000017941 */ /* 0x000fea0003800000 */
.L_x_46:
        /* <DEDUP_REMOVED lines=9> */
.L_x_49:
[----:B------:R-:W-:Y:S05]  /*3500*/  BSYNC B1 ;  /* 0x0000000000017941 */ /* 0x000fea0003800000 */
.L_x_48:
[----:B-----5:R-:W-:Y:S01]  /*3510*/  LOP3.LUT R14, R101, 0xffffe000, RZ, 0xc0, !PT ;  /* 0xffffe000650e7812 */ /* 0x020fe200078ec0ff */
[----:B------:R-:W-:Y:S01]  /*3520*/  BSSY B1, `(.L_x_50) ;  /* 0x000000a000017945 */ /* 0x000fe20003800000 */
[----:B------:R-:W-:-:S03]  /*3530*/  ISETP.GT.AND P2, PT, R4, 0x18, PT ;  /* 0x000000180400780c */ /* 0x000fc60003f44270 */
[----:B------:R-:W-:Y:S01]  /*3540*/  FMUL R14, R14, R89 ;  /* 0x000000590e0e7220 */ /* 0x000fe20000400000 */
[----:B------:R-:W-:-:S03]  /*3550*/  P2R R103, PR, RZ, 0x4 ;  /* 0x00000004ff677803 */ /* 0x000fc60000000000 */
[----:B------:R-:W-:-:S05]  /*3560*/  FFMA R67, R67, R88, R14 ;  /* 0x0000005843437223 */ /* 0x000fca000000000e */
[----:B------:R-:W-:-:S05]  /*3570*/  F2FP.TF32.F32.PACK_B R67, R67 ;  /* 0x00000043ff43723e */ /* 0x000fca00024050ff */
[----:B------:R0:W-:Y:S01]  /*3580*/  @P0 STG.E desc[UR36][R58.64+0x44], R67 ;  /* 0x000044433a000986 */ /* 0x0001e2000c101924 */
[----:B------:R-:W-:-:S13]  /*3590*/  ISETP.GT.AND P0, PT, R3, RZ, P2 ;  /* 0x000000ff0300720c */ /* 0x000fda0001704270 */
[----:B0-----:R-:W-:Y:S05]  /*35a0*/  @!P0 BRA `(.L_x_51) ;  /* 0x0000000000048947 */ /* 0x001fea0003800000 */
[----:B------:R0:W5:Y:S02]  /*35b0*/  LDG.E.LTC128B R101, desc[UR36][R6.64+0x60] ;  /* 0x0000602406657981 */ /* 0x000164000c1e1920 */
.L_x_51:
[----:B------:R-:W-:Y:S05]  /*35c0*/  BSYNC B1 ;  /* 0x0000000000017941 */ /* 0x000fea0003800000 */
.L_x_50:
[----:B-----5:R-:W-:Y:S01]  /*35d0*/  LOP3.LUT R14, R101, 0xffffe000, RZ, 0xc0, !PT ;  /* 0xffffe000650e7812 */ /* 0x020fe200078ec0ff */
[----:B------:R-:W-:Y:S01]  /*35e0*/  BSSY B1, `(.L_x_52) ;  /* 0x000000a000017945 */ /* 0x000fe20003800000 */
[----:B------:R-:W-:-:S03]  /*35f0*/  ISETP.GT.AND P1, PT, R4, 0x19, PT ;  /* 0x000000190400780c */ /* 0x000fc60003f24270 */
[----:B------:R-:W-:-:S04]  /*3600*/  FMUL R19, R14, R89 ;  /* 0x000000590e137220 */ /* 0x000fc80000400000 */
[----:B------:R-:W-:Y:S01]  /*3610*/  FFMA R19, R68, R88, R19 ;  /* 0x0000005844137223 */ /* 0x000fe20000000013 */
[----:B------:R-:W-:-:S04]  /*3620*/  P2R R68, PR, RZ, 0x2 ;  /* 0x00000002ff447803 */ /* 0x000fc80000000000 */
[----:B------:R-:W-:-:S05]  /*3630*/  F2FP.TF32.F32.PACK_B R19, R19 ;  /* 0x00000013ff13723e */ /* 0x000fca00024050ff */
[----:B------:R0:W-:Y:S01]  /*3640*/  @P0 STG.E desc[UR36][R20.64+0x60], R19 ;  /* 0x0000601314000986 */ /* 0x0001e2000c101924 */
[----:B------:R-:W-:-:S13]  /*3650*/  ISETP.GT.AND P0, PT, R3, RZ, P1 ;  /* 0x000000ff0300720c */ /* 0x000fda0000f04270 */
[----:B0-----:R-:W-:Y:S05]  /*3660*/  @!P0 BRA `(.L_x_53) ;  /* 0x0000000000048947 */ /* 0x001fea0003800000 */
[----:B------:R0:W5:Y:S02]  /*3670*/  LDG.E.LTC128B R101, desc[UR36][R6.64+0x64] ;  /* 0x0000642406657981 */ /* 0x000164000c1e1920 */
.L_x_53:
[----:B------:R-:W-:Y:S05]  /*3680*/  BSYNC B1 ;  /* 0x0000000000017941 */ /* 0x000fea0003800000 */
.L_x_52:
        /* <DEDUP_REMOVED lines=9> */
.L_x_55:
[----:B------:R-:W-:Y:S05]  /*3720*/  BSYNC B1 ;  /* 0x0000000000017941 */ /* 0x000fea0003800000 */
.L_x_54:
        /* <DEDUP_REMOVED lines=9> */
.L_x_57:
[----:B------:R-:W-:Y:S05]  /*37c0*/  BSYNC B1 ;  /* 0x0000000000017941 */ /* 0x000fea0003800000 */
.L_x_56:
        /* <DEDUP_REMOVED lines=11> */
.L_x_59:
[----:B------:R-:W-:Y:S05]  /*3880*/  BSYNC B1 ;  /* 0x0000000000017941 */ /* 0x000fea0003800000 */
.L_x_58:
        /* <DEDUP_REMOVED lines=11> */
.L_x_61:
[----:B------:R-:W-:Y:S05]  /*3940*/  BSYNC B1 ;  /* 0x0000000000017941 */ /* 0x000fea0003800000 */
.L_x_60:
        /* <DEDUP_REMOVED lines=9> */
.L_x_63:
[----:B------:R-:W-:Y:S05]  /*39e0*/  BSYNC B1 ;  /* 0x0000000000017941 */ /* 0x000fea0003800000 */
.L_x_62:
        /* <DEDUP_REMOVED lines=9> */
.L_x_65:
[----:B------:R-:W-:Y:S05]  /*3a80*/  BSYNC B1 ;  /* 0x0000000000017941 */ /* 0x000fea0003800000 */
.L_x_64:
        /* <DEDUP_REMOVED lines=11> */
.L_x_67:
[----:B------:R-:W-:Y:S05]  /*3b40*/  BSYNC B1 ;  /* 0x0000000000017941 */ /* 0x000fea0003800000 */
.L_x_66:
        /* <DEDUP_REMOVED lines=11> */
.L_x_69:
[----:B------:R-:W-:Y:S05]  /*3c00*/  BSYNC B1 ;  /* 0x0000000000017941 */ /* 0x000fea0003800000 */
.L_x_68:
        /* <DEDUP_REMOVED lines=9> */
.L_x_71:
[----:B------:R-:W-:Y:S05]  /*3ca0*/  BSYNC B1 ;  /* 0x0000000000017941 */ /* 0x000fea0003800000 */
.L_x_70:
        /* <DEDUP_REMOVED lines=9> */
.L_x_73:
[----:B------:R-:W-:Y:S05]  /*3d40*/  BSYNC B1 ;  /* 0x0000000000017941 */ /* 0x000fea0003800000 */
.L_x_72:
[----:B-----5:R-:W-:Y:S01]  /*3d50*/  LOP3.LUT R14, R101, 0xffffe000, RZ, 0xc0, !PT ;  /* 0xffffe000650e7812 */ /* 0x020fe200078ec0ff */
[----:B------:R-:W-:Y:S01]  /*3d60*/  BSSY B1, `(.L_x_74) ;  /* 0x0000009000017945 */ /* 0x000fe20003800000 */
[----:B------:R-:W-:-:S03]  /*3d70*/  ISETP.GT.AND P3, PT, R4, 0x30, PT ;  /* 0x000000300400780c */ /* 0x000fc60003f64270 */
[----:B------:R-:W-:-:S04]  /*3d80*/  FMUL R14, R14, R89 ;  /* 0x000000590e0e7220 */ /* 0x000fc80000400000 */
[----:B------:R-:W-:-:S05]  /*3d90*/  FFMA R79, R79, R88, R14 ;  /* 0x000000584f4f7223 */ /* 0x000fca000000000e */
[----:B------:R-:W-:-:S05]  /*3da0*/  F2FP.TF32.F32.PACK_B R79, R79 ;  /* 0x0000004fff4f723e */ /* 0x000fca00024050ff */
[----:B------:R0:W-:Y:S01]  /*3db0*/  @P0 STG.E desc[UR36][R58.64+0xa4], R79 ;  /* 0x0000a44f3a000986 */ /* 0x0001e2000c101924 */
[----:B------:R-:W-:-:S13]  /*3dc0*/  ISETP.GT.AND P0, PT, R3, RZ, P3 ;  /* 0x000000ff0300720c */ /* 0x000fda0001f04270 */
[----:B0-----:R-:W-:Y:S05]  /*3dd0*/  @!P0 BRA `(.L_x_75) ;  /* 0x0000000000048947 */ /* 0x001fea0003800000 */
[----:B------:R0:W5:Y:S02]  /*3de0*/  LDG.E.LTC128B R101, desc[UR36][R6.64+0xc0] ;  /* 0x0000c02406657981 */ /* 0x000164000c1e1920 */
.L_x_75:
[----:B------:R-:W-:Y:S05]  /*3df0*/  BSYNC B1 ;  /* 0x0000000000017941 */ /* 0x000fea0003800000 */
.L_x_74:
        /* <DEDUP_REMOVED lines=10> */
.L_x_77:
[----:B------:R-:W-:Y:S05]  /*3ea0*/  BSYNC B1 ;  /* 0x0000000000017941 */ /* 0x000fea0003800000 */
.L_x_76:
        /* <DEDUP_REMOVED lines=9> */
.L_x_79:
[----:B------:R-:W-:Y:S05]  /*3f40*/  BSYNC B1 ;  /* 0x0000000000017941 */ /* 0x000fea0003800000 */
.L_x_78:
        /* <DEDUP_REMOVED lines=9> */
.L_x_81:
[----:B------:R-:W-:Y:S05]  /*3fe0*/  BSYNC B1 ;  /* 0x0000000000017941 */ /* 0x000fea0003800000 */
.L_x_80:
        /* <DEDUP_REMOVED lines=10> */
.L_x_83:
[----:B------:R-:W-:Y:S05]  /*4090*/  BSYNC B1 ;  /* 0x0000000000017941 */ /* 0x000fea0003800000 */
.L_x_82:
[----:B-----5:R-:W-:Y:S01]  /*40a0*/  LOP3.LUT R14, R101, 0xffffe000, RZ, 0xc0, !PT ;  /* 0xffffe000650e7812 */ /* 0x020fe200078ec0ff */
[----:B------:R-:W-:Y:S04]  /*40b0*/  BSSY B1, `(.L_x_84) ;  /* 0x000000f000017945 */ /* 0x000fe80003800000 */
[----:B------:R-:W-:-:S04]  /*40c0*/  FMUL R19, R14, R89 ;  /* 0x000000590e137220 */ /* 0x000fc80000400000 */
[----:B------:R-:W-:-:S05]  /*40d0*/  FFMA R19, R84, R88, R19 ;  /* 0x0000005854137223 */ /* 0x000fca0000000013 */
[----:B------:R-:W-:-:S05]  /*40e0*/  F2FP.TF32.F32.PACK_B R19, R19 ;  /* 0x00000013ff13723e */ /* 0x000fca00024050ff */
[----:B------:R0:W-:Y:S01]  /*40f0*/  @P0 STG.E desc[UR36][R20.64+0xe0], R19 ;  /* 0x0000e01314000986 */ /* 0x0001e2000c101924 */
[----:B------:R-:W-:-:S05]  /*4100*/  IADD3 R64, P0, R15, R108, RZ ;  /* 0x0000006c0f407210 */ /* 0x000fca0007f1e0ff */
[----:B------:R-:W-:Y:S01]  /*4110*/  IMAD.X R65, R5, 0x1, R109, P0 ;  /* 0x0000000105417824 */ /* 0x000fe200000e066d */
[----:B------:R-:W-:-:S05]  /*4120*/  IADD3 R66, P0, R15, R108, RZ ;  /* 0x0000006c0f427210 */ /* 0x000fca0007f1e0ff */
[----:B------:R-:W-:Y:S01]  /*4130*/  IMAD.X R67, R5, 0x1, R109, P0 ;  /* 0x0000000105437824 */ /* 0x000fe200000e066d */
[----:B------:R-:W-:-:S05]  /*4140*/  IADD3 R14, P0, R15, R20, RZ ;  /* 0x000000140f0e7210 */ /* 0x000fca0007f1e0ff */
[----:B------:R-:W-:Y:S01]  /*4150*/  IMAD.X R15, R5, 0x1, R21, P0 ;  /* 0x00000001050f7824 */ /* 0x000fe200000e0615 */
[----:B------:R-:W-:-:S04]  /*4160*/  ISETP.GT.AND P0, PT, R4, 0x39, PT ;  /* 0x000000390400780c */ /* 0x000fc80003f04270 */
[----:B------:R-:W-:-:S13]  /*4170*/  ISETP.GT.AND P4, PT, R3, RZ, P0 ;  /* 0x000000ff0300720c */ /* 0x000fda0000784270 */
[----:B0-----:R-:W-:Y:S05]  /*4180*/  @!P4 BRA `(.L_x_85) ;  /* 0x000000000004c947 */ /* 0x001fea0003800000 */
[----:B------:R0:W5:Y:S02]  /*4190*/  LDG.E.LTC128B R101, desc[UR36][R6.64+0xe4] ;  /* 0x0000e42406657981 */ /* 0x000164000c1e1920 */
.L_x_85:
[----:B------:R-:W-:Y:S05]  /*41a0*/  BSYNC B1 ;  /* 0x0000000000017941 */ /* 0x000fea0003800000 */
.L_x_84:
        /* <DEDUP_REMOVED lines=9> */
.L_x_87:
[----:B------:R-:W-:Y:S05]  /*4240*/  BSYNC B1 ;  /* 0x0000000000017941 */ /* 0x000fea0003800000 */
.L_x_86:
        /* <DEDUP_REMOVED lines=9> */
.L_x_89:
[----:B------:R-:W-:Y:S05]  /*42e0*/  BSYNC B1 ;  /* 0x0000000000017941 */ /* 0x000fea0003800000 */
.L_x_88:
[----:B-----5:R-:W-:-:S05]  /*42f0*/  LOP3.LUT R4, R101, 0xffffe000, RZ, 0xc0, !PT ;  /* 0xffffe00065047812 */ /* 0x020fca00078ec0ff */
[----:B------:R-:W-:-:S04]  /*4300*/  FMUL R4, R4, R89 ;  /* 0x0000005904047220 */ /* 0x000fc80000400000 */
[----:B------:R-:W-:-:S05]  /*4310*/  FFMA R87, R87, R88, R4 ;  /* 0x0000005857577223 */ /* 0x000fca0000000004 */
[----:B------:R-:W-:-:S05]  /*4320*/  F2FP.TF32.F32.PACK_B R87, R87 ;  /* 0x00000057ff57723e */ /* 0x000fca00024050ff */
[----:B------:R0:W-:Y:S01]  /*4330*/  @P4 STG.E desc[UR36][R58.64+0xe4], R87 ;  /* 0x0000e4573a004986 */ /* 0x0001e2000c101924 */
[----:B------:R-:W-:-:S13]  /*4340*/  ISETP.GT.AND P4, PT, R3, 0x80, P6 ;  /* 0x000000800300780c */ /* 0x000fda0003784270 */
[----:B------:R-:W2:Y:S01]  /*4350*/  @P4 LDG.E.LTC128B R101, desc[UR36][R62.64] ;  /* 0x000000243e654981 */ /* 0x000ea2000c1e1920 */
[----:B------:R-:W-:Y:S01]  /*4360*/  BSSY B1, `(.L_x_90) ;  /* 0x000000a000017945 */ /* 0x000fe20003800000 */
[----:B--2---:R-:W-:-:S05]  /*4370*/  LOP3.LUT R4, R101, 0xffffe000, RZ, 0xc0, !PT ;  /* 0xffffe00065047812 */ /* 0x004fca00078ec0ff */
[----:B------:R-:W-:-:S04]  /*4380*/  FMUL R5, R4, R89 ;  /* 0x0000005904057220 */ /* 0x000fc80000400000 */
[----:B------:R-:W-:-:S05]  /*4390*/  FFMA R5, R24, R88, R5 ;  /* 0x0000005818057223 */ /* 0x000fca0000000005 */
[----:B------:R-:W-:-:S05]  /*43a0*/  F2FP.TF32.F32.PACK_B R5, R5 ;  /* 0x00000005ff05723e */ /* 0x000fca00024050ff */
[----:B------:R0:W-:Y:S01]  /*43b0*/  @P4 STG.E desc[UR36][R14.64], R5 ;  /* 0x000000050e004986 */ /* 0x0001e2000c101924 */
[----:B------:R-:W-:-:S04]  /*43c0*/  ISETP.NE.AND P4, PT, R117, RZ, PT ;  /* 0x000000ff7500720c */ /* 0x000fc80003f85270 */
[----:B------:R-:W-:-:S13]  /*43d0*/  ISETP.GT.AND P4, PT, R3, 0x80, P4 ;  /* 0x000000800300780c */ /* 0x000fda0002784270 */
[----:B0-----:R-:W-:Y:S05]  /*43e0*/  @!P4 BRA `(.L_x_91) ;  /* 0x000000000004c947 */ /* 0x001fea0003800000 */
[----:B------:R0:W5:Y:S02]  /*43f0*/  LDG.E.LTC128B R101, desc[UR36][R60.64+0x4] ;  /* 0x000004243c657981 */ /* 0x000164000c1e1920 */
.L_x_91:
[----:B------:R-:W-:Y:S05]  /*4400*/  BSYNC B1 ;  /* 0x0000000000017941 */ /* 0x000fea0003800000 */
.L_x_90:
[----:B-----5:R-:W-:Y:S01]  /*4410*/  LOP3.LUT R4, R101, 0xffffe000, RZ, 0xc0, !PT ;  /* 0xffffe00065047812 */ /* 0x020fe200078ec0ff */
[----:B------:R-:W-:Y:S01]  /*4420*/  @P4 IMAD.MOV.U32 R5, RZ, RZ, R15 ;  /* 0x000000ffff054224 */ /* 0x000fe200078e000f */
[----:B------:R-:W-:Y:S01]  /*4430*/  ISETP.GT.AND P6, PT, R3, 0x88, P6 ;  /* 0x000000880300780c */ /* 0x000fe200037c4270 */
[----:B------:R-:W-:Y:S02]  /*4440*/  BSSY B1, `(.L_x_92) ;  /* 0x0000008000017945 */ /* 0x000fe40003800000 */
[----:B------:R-:W-:-:S04]  /*4450*/  FMUL R4, R4, R89 ;  /* 0x0000005904047220 */ /* 0x000fc80000400000 */
[----:B------:R-:W-:Y:S01]  /*4460*/  FFMA R25, R25, R88, R4 ;  /* 0x0000005819197223 */ /* 0x000fe20000000004 */
[----:B------:R-:W-:-:S04]  /*4470*/  @P4 IMAD.MOV.U32 R4, RZ, RZ, R14 ;  /* 0x000000ffff044224 */ /* 0x000fc800078e000e */
[----:B------:R-:W-:-:S05]  /*4480*/  F2FP.TF32.F32.PACK_B R25, R25 ;  /* 0x00000019ff19723e */ /* 0x000fca00024050ff */
[----:B------:R2:W-:Y:S01]  /*4490*/  @P4 STG.E desc[UR36][R4.64+0x4], R25 ;  /* 0x0000041904004986 */ /* 0x0005e2000c101924 */
[----:B------:R-:W-:Y:S05]  /*44a0*/  @!P6 BRA `(.L_x_93) ;  /* 0x000000000004e947 */ /* 0x000fea0003800000 */
[----:B------:R0:W5:Y:S02]  /*44b0*/  LDG.E.LTC128B R101, desc[UR36][R10.64] ;  /* 0x000000240a657981 */ /* 0x000164000c1e1920 */
.L_x_93:
[----:B------:R-:W-:Y:S05]  /*44c0*/  BSYNC B1 ;  /* 0x0000000000017941 */ /* 0x000fea0003800000 */
.L_x_92:
[----:B--2--5:R-:W-:Y:S01]  /*44d0*/  LOP3.LUT R4, R101, 0xffffe000, RZ, 0xc0, !PT ;  /* 0xffffe00065047812 */ /* 0x024fe200078ec0ff */
[----:B------:R-:W-:Y:S01]  /*44e0*/  BSSY B1, `(.L_x_94) ;  /* 0x0000009000017945 */ /* 0x000fe20003800000 */
[----:B------:R-:W-:-:S03]  /*44f0*/  ISETP.NE.AND P4, PT, R117, RZ, PT ;  /* 0x000000ff7500720c */ /* 0x000fc60003f85270 */
[----:B------:R-:W-:Y:S01]  /*4500*/  FMUL R5, R4, R89 ;  /* 0x0000005904057220 */ /* 0x000fe20000400000 */
[----:B------:R-:W-:-:S03]  /*4510*/  ISETP.GT.AND P4, PT, R3, 0x88, P4 ;  /* 0x000000880300780c */ /* 0x000fc60002784270 */
[----:B------:R-:W-:-:S05]  /*4520*/  FFMA R5, R26, R88, R5 ;  /* 0x000000581a057223 */ /* 0x000fca0000000005 */
[----:B------:R-:W-:-:S05]  /*4530*/  F2FP.TF32.F32.PACK_B R5, R5 ;  /* 0x00000005ff05723e */ /* 0x000fca00024050ff */
[----:B------:R2:W-:Y:S01]  /*4540*/  @P6 STG.E desc[UR36][R64.64], R5 ;  /* 0x0000000540006986 */ /* 0x0005e2000c101924 */
[----:B------:R-:W-:Y:S05]  /*4550*/  @!P4 BRA `(.L_x_95) ;  /* 0x000000000004c947 */ /* 0x000fea0003800000 */
[----:B------:R0:W5:Y:S02]  /*4560*/  LDG.E.LTC128B R101, desc[UR36][R12.64+0x4] ;  /* 0x000004240c657981 */ /* 0x000164000c1e1920 */
.L_x_95:
[----:B------:R-:W-:Y:S05]  /*4570*/  BSYNC B1 ;  /* 0x0000000000017941 */ /* 0x000fea0003800000 */
.L_x_94:
[----:B-----5:R-:W-:Y:S01]  /*4580*/  LOP3.LUT R4, R101, 0xffffe000, RZ, 0xc0, !PT ;  /* 0xffffe00065047812 */ /* 0x020fe200078ec0ff */
[----:B------:R-:W-:Y:S01]  /*4590*/  BSSY B1, `(.L_x_96) ;  /* 0x0000009000017945 */ /* 0x000fe20003800000 */
[----:B------:R-:W-:-:S03]  /*45a0*/  ISETP.NE.AND P6, PT, R118, RZ, PT ;  /* 0x000000ff7600720c */ /* 0x000fc60003fc5270 */
[----:B------:R-:W-:-:S04]  /*45b0*/  FMUL R4, R4, R89 ;  /* 0x0000005904047220 */ /* 0x000fc80000400000 */
[----:B------:R-:W-:-:S05]  /*45c0*/  FFMA R27, R27, R88, R4 ;  /* 0x000000581b1b7223 */ /* 0x000fca0000000004 */
[----:B------:R-:W-:-:S05]  /*45d0*/  F2FP.TF32.F32.PACK_B R27, R27 ;  /* 0x0000001bff1b723e */ /* 0x000fca00024050ff */
[----:B------:R0:W-:Y:S01]  /*45e0*/  @P4 STG.E desc[UR36][R66.64+0x4], R27 ;  /* 0x0000041b42004986 */ /* 0x0001e2000c101924 */
[----:B------:R-:W-:-:S13]  /*45f0*/  ISETP.GT.AND P4, PT, R3, 0x80, P6 ;  /* 0x000000800300780c */ /* 0x000fda0003784270 */
[----:B0-----:R-:W-:Y:S05]  /*4600*/  @!P4 BRA `(.L_x_97) ;  /* 0x000000000004c947 */ /* 0x001fea0003800000 */
[----:B------:R0:W5:Y:S02]  /*4610*/  LDG.E.LTC128B R101, desc[UR36][R60.64+0x20] ;  /* 0x000020243c657981 */ /* 0x000164000c1e1920 */
.L_x_97:
[----:B------:R-:W-:Y:S05]  /*4620*/  BSYNC B1 ;  /* 0x0000000000017941 */ /* 0x000fea0003800000 */
.L_x_96:
[----:B-----5:R-:W-:Y:S01]  /*4630*/  LOP3.LUT R4, R101, 0xffffe000, RZ, 0xc0, !PT ;  /* 0xffffe00065047812 */ /* 0x020fe200078ec0ff */
[----:B------:R-:W-:Y:S01]  /*4640*/  BSSY B1, `(.L_x_98) ;  /* 0x000000b000017945 */ /* 0x000fe20003800000 */
[----:B------:R-:W-:-:S03]  /*4650*/  ISETP.NE.AND P6, PT, R114, RZ, PT ;  /* 0x000000ff7200720c */ /* 0x000fc60003fc5270 */
[----:B--2---:R-:W-:Y:S01]  /*4660*/  FMUL R5, R4, R89 ;  /* 0x0000005904057220 */ /* 0x004fe20000400000 */
[----:B------:R-:W-:-:S03]  /*4670*/  @P4 IMAD.MOV.U32 R4, RZ, RZ, R14 ;  /* 0x000000ffff044224 */ /* 0x000fc600078e000e */
[----:B-1-34-:R-:W-:Y:S01]  /*4680*/  FFMA R7, R28, R88, R5 ;  /* 0x000000581c077223 */ /* 0x01afe20000000005 */
[----:B------:R-:W-:-:S04]  /*4690*/  @P4 IMAD.MOV.U32 R5, RZ, RZ, R15 ;  /* 0x000000ffff054224 */ /* 0x000fc800078e000f */
[----:B------:R-:W-:-:S05]  /*46a0*/  F2FP.TF32.F32.PACK_B R7, R7 ;  /* 0x00000007ff07723e */ /* 0x000fca00024050ff */
[----:B------:R1:W-:Y:S01]  /*46b0*/  @P4 STG.E desc[UR36][R4.64+0x20], R7 ;  /* 0x0000200704004986 */ /* 0x0003e2000c101924 */
[----:B------:R-:W-:-:S13]  /*46c0*/  ISETP.GT.AND P4, PT, R3, 0x80, P6 ;  /* 0x000000800300780c */ /* 0x000fda0003784270 */
[----:B-1----:R-:W-:Y:S05]  /*46d0*/  @!P4 BRA `(.L_x_99) ;  /* 0x000000000004c947 */ /* 0x002fea0003800000 */
[----:B------:R1:W5:Y:S02]  /*46e0*/  LDG.E.LTC128B R101, desc[UR36][R60.64+0x24] ;  /* 0x000024243c657981 */ /* 0x000364000c1e1920 */
.L_x_99:
[----:B------:R-:W-:Y:S05]  /*46f0*/  BSYNC B1 ;  /* 0x0000000000017941 */ /* 0x000fea0003800000 */
.L_x_98:
[----:B-----5:R-:W-:Y:S01]  /*4700*/  LOP3.LUT R4, R101, 0xffffe000, RZ, 0xc0, !PT ;  /* 0xffffe00065047812 */ /* 0x020fe200078ec0ff */
[----:B------:R-:W-:Y:S01]  /*4710*/  @P4 IMAD.MOV.U32 R5, RZ, RZ, R15 ;  /* 0x000000ffff054224 */ /* 0x000fe200078e000f */
[----:B------:R-:W-:Y:S03]  /*4720*/  BSSY B1, `(.L_x_100) ;  /* 0x000000a000017945 */ /* 0x000fe60003800000 */
[----:B------:R-:W-:-:S04]  /*4730*/  FMUL R4, R4, R89 ;  /* 0x0000005904047220 */ /* 0x000fc80000400000 */
[----:B------:R-:W-:Y:S01]  /*4740*/  FFMA R29, R29, R88, R4 ;  /* 0x000000581d1d7223 */ /* 0x000fe20000000004 */
[----:B------:R-:W-:-:S04]  /*4750*/  @P4 IMAD.MOV.U32 R4, RZ, RZ, R14 ;  /* 0x000000ffff044224 */ /* 0x000fc800078e000e */
[----:B------:R-:W-:-:S05]  /*4760*/  F2FP.TF32.F32.PACK_B R29, R29 ;  /* 0x0000001dff1d723e */ /* 0x000fca00024050ff */
[----:B------:R2:W-:Y:S01]  /*4770*/  @P4 STG.E desc[UR36][R4.64+0x24], R29 ;  /* 0x0000241d04004986 */ /* 0x0005e2000c101924 */
[----:B------:R-:W-:-:S04]  /*4780*/  ISETP.NE.AND P4, PT, R118, RZ, PT ;  /* 0x000000ff7600720c */ /* 0x000fc80003f85270 */
[----:B------:R-:W-:-:S13]  /*4790*/  ISETP.GT.AND P4, PT, R3, 0x88, P4 ;  /* 0x000000880300780c */ /* 0x000fda0002784270 */
[----:B--2---:R-:W-:Y:S05]  /*47a0*/  @!P4 BRA `(.L_x_101) ;  /* 0x000000000004c947 */ /* 0x004fea0003800000 */
[----:B------:R2:W5:Y:S02]  /*47b0*/  LDG.E.LTC128B R101, desc[UR36][R12.64+0x20] ;  /* 0x000020240c657981 */ /* 0x000564000c1e1920 */
.L_x_101:
[----:B------:R-:W-:Y:S05]  /*47c0*/  BSYNC B1 ;  /* 0x0000000000017941 */ /* 0x000fea0003800000 */
.L_x_100:
[----:B-----5:R-:W-:Y:S01]  /*47d0*/  LOP3.LUT R4, R101, 0xffffe000, RZ, 0xc0, !PT ;  /* 0xffffe00065047812 */ /* 0x020fe200078ec0ff */
[----:B------:R-:W-:Y:S04]  /*47e0*/  BSSY B1, `(.L_x_102) ;  /* 0x0000008000017945 */ /* 0x000fe80003800000 */
[----:B------:R-:W-:-:S04]  /*47f0*/  FMUL R5, R4, R89 ;  /* 0x0000005904057220 */ /* 0x000fc80000400000 */
[----:B------:R-:W-:-:S05]  /*4800*/  FFMA R5, R30, R88, R5 ;  /* 0x000000581e057223 */ /* 0x000fca0000000005 */
[----:B------:R-:W-:-:S05]  /*4810*/  F2FP.TF32.F32.PACK_B R5, R5 ;  /* 0x00000005ff05723e */ /* 0x000fca00024050ff */
[----:B------:R3:W-:Y:S01]  /*4820*/  @P4 STG.E desc[UR36][R8.64+0x20], R5 ;  /* 0x0000200508004986 */ /* 0x0007e2000c101924 */
[----:B------:R-:W-:-:S13]  /*4830*/  ISETP.GT.AND P4, PT, R3, 0x88, P6 ;  /* 0x000000880300780c */ /* 0x000fda0003784270 */
[----:B---3--:R-:W-:Y:S05]  /*4840*/  @!P4 BRA `(.L_x_103) ;  /* 0x000000000004c947 */ /* 0x008fea0003800000 */
[----:B------:R3:W5:Y:S02]  /*4850*/  LDG.E.LTC128B R101, desc[UR36][R12.64+0x24] ;  /* 0x000024240c657981 */ /* 0x000764000c1e1920 */
.L_x_103:
[----:B------:R-:W-:Y:S05]  /*4860*/  BSYNC B1 ;  /* 0x0000000000017941 */ /* 0x000fea0003800000 */
.L_x_102:
[----:B-----5:R-:W-:Y:S01]  /*4870*/  LOP3.LUT R4, R101, 0xffffe000, RZ, 0xc0, !PT ;  /* 0xffffe00065047812 */ /* 0x020fe200078ec0ff */
[----:B------:R-:W-:Y:S01]  /*4880*/  @P4 IMAD.MOV.U32 R5, RZ, RZ, R9 ;  /* 0x000000ffff054224 */ /* 0x000fe200078e0009 */
[----:B------:R-:W-:Y:S01]  /*4890*/  ISETP.NE.AND P6, PT, R115, RZ, PT ;  /* 0x000000ff7300720c */ /* 0x000fe20003fc5270 */
[----:B------:R-:W-:Y:S02]  /*48a0*/  BSSY B1, `(.L_x_104) ;  /* 0x0000009000017945 */ /* 0x000fe40003800000 */
[----:B------:R-:W-:-:S04]  /*48b0*/  FMUL R4, R4, R89 ;  /* 0x0000005904047220 */ /* 0x000fc80000400000 */
[----:B------:R-:W-:Y:S01]  /*48c0*/  FFMA R31, R31, R88, R4 ;  /* 0x000000581f1f7223 */ /* 0x000fe20000000004 */
[----:B------:R-:W-:-:S04]  /*48d0*/  @P4 IMAD.MOV.U32 R4, RZ, RZ, R8 ;  /* 0x000000ffff044224 */ /* 0x000fc800078e0008 */
[----:B------:R-:W-:-:S05]  /*48e0*/  F2FP.TF32.F32.PACK_B R31, R31 ;  /* 0x0000001fff1f723e */ /* 0x000fca00024050ff */
[----:B------:R4:W-:Y:S01]  /*48f0*/  @P4 STG.E desc[UR36][R4.64+0x24], R31 ;  /* 0x0000241f04004986 */ /* 0x0009e2000c101924 */
[----:B------:R-:W-:-:S13]  /*4900*/  ISETP.GT.AND P4, PT, R3, 0x80, P6 ;  /* 0x000000800300780c */ /* 0x000fda0003784270 */
[----:B----4-:R-:W-:Y:S05]  /*4910*/  @!P4 BRA `(.L_x_105) ;  /* 0x000000000004c947 */ /* 0x010fea0003800000 */
[----:B------:R4:W5:Y:S02]  /*4920*/  LDG.E.LTC128B R101, desc[UR36][R60.64+0x40] ;  /* 0x000040243c657981 */ /* 0x000964000c1e1920 */
.L_x_105:
[----:B------:R-:W-:Y:S05]  /*4930*/  BSYNC B1 ;  /* 0x0000000000017941 */ /* 0x000fea0003800000 */
.L_x_104:
[----:B-----5:R-:W-:Y:S01]  /*4940*/  LOP3.LUT R4, R101, 0xffffe000, RZ, 0xc0, !PT ;  /* 0xffffe00065047812 */ /* 0x020fe200078ec0ff */
[----:B------:R-:W-:Y:S01]  /*4950*/  BSSY B1, `(.L_x_106) ;  /* 0x000000b000017945 */ /* 0x000fe20003800000 */
[----:B------:R-:W-:-:S03]  /*4960*/  ISETP.NE.AND P6, PT, R102, RZ, PT ;  /* 0x000000ff6600720c */ /* 0x000fc60003fc5270 */
[----:B------:R-:W-:Y:S01]  /*4970*/  FMUL R5, R4, R89 ;  /* 0x0000005904057220 */ /* 0x000fe20000400000 */
[----:B------:R-:W-:-:S03]  /*4980*/  @P4 IMAD.MOV.U32 R4, RZ, RZ, R14 ;  /* 0x000000ffff044224 */ /* 0x000fc600078e000e */
[----:B------:R-:W-:Y:S01]  /*4990*/  FFMA R7, R32, R88, R5 ;  /* 0x0000005820077223 */ /* 0x000fe20000000005 */
[----:B------:R-:W-:-:S04]  /*49a0*/  @P4 IMAD.MOV.U32 R5, RZ, RZ, R15 ;  /* 0x000000ffff054224 */ /* 0x000fc800078e000f */
[----:B------:R-:W-:-:S05]  /*49b0*/  F2FP.TF32.F32.PACK_B R7, R7 ;  /* 0x00000007ff07723e */ /* 0x000fca00024050ff */
[----:B------:R0:W-:Y:S01]  /*49c0*/  @P4 STG.E desc[UR36][R4.64+0x40], R7 ;  /* 0x0000400704004986 */ /* 0x0001e2000c101924 */
[----:B------:R-:W-:-:S13]  /*49d0*/  ISETP.GT.AND P4, PT, R3, 0x80, P6 ;  /* 0x000000800300780c */ /* 0x000fda0003784270 */
[----:B0-----:R-:W-:Y:S05]  /*49e0*/  @!P4 BRA `(.L_x_107) ;  /* 0x000000000004c947 */ /* 0x001fea0003800000 */
[----:B------:R0:W5:Y:S02]  /*49f0*/  LDG.E.LTC128B R101, desc[UR36][R60.64+0x44] ;  /* 0x000044243c657981 */ /* 0x000164000c1e1920 */
.L_x_107:
[----:B------:R-:W-:Y:S05]  /*4a00*/  BSYNC B1 ;  /* 0x0000000000017941 */ /* 0x000fea0003800000 */
.L_x_106:
        /* <DEDUP_REMOVED lines=10> */
[----:B0-----:R-:W-:Y:S05]  /*4ab0*/  @!P4 BRA `(.L_x_109) ;  /* 0x000000000004c947 */ /* 0x001fea0003800000 */
[----:B------:R0:W5:Y:S02]  /*4ac0*/  LDG.E.LTC128B R101, desc[UR36][R12.64+0x40] ;  /* 0x000040240c657981 */ /* 0x000164000c1e1920 */
.L_x_109:
[----:B------:R-:W-:Y:S05]  /*4ad0*/  BSYNC B1 ;  /* 0x0000000000017941 */ /* 0x000fea0003800000 */
.L_x_108:
[----:B-----5:R-:W-:Y:S01]  /*4ae0*/  LOP3.LUT R4, R101, 0xffffe000, RZ, 0xc0, !PT ;  /* 0xffffe00065047812 */ /* 0x020fe200078ec0ff */
[----:B------:R-:W-:Y:S04]  /*4af0*/  BSSY B1, `(.L_x_110) ;  /* 0x000000a000017945 */ /* 0x000fe80003800000 */
        /* <DEDUP_REMOVED lines=9> */
.L_x_111:
[----:B------:R-:W-:Y:S05]  /*4b90*/  BSYNC B1 ;  /* 0x0000000000017941 */ /* 0x000fea0003800000 */
.L_x_110:
        /* <DEDUP_REMOVED lines=10> */
[----:B0-----:R-:W-:Y:S05]  /*4c40*/  @!P4 BRA `(.L_x_113) ;  /* 0x000000000004c947 */ /* 0x001fea0003800000 */
[----:B------:R0:W5:Y:S02]  /*4c50*/  LDG.E.LTC128B R101, desc[UR36][R60.64+0x60] ;  /* 0x000060243c657981 */ /* 0x000164000c1e1920 */
.L_x_113:
[----:B------:R-:W-:Y:S05]  /*4c60*/  BSYNC B1 ;  /* 0x0000000000017941 */ /* 0x000fea0003800000 */
.L_x_112:
        /* <DEDUP_REMOVED lines=12> */
.L_x_115:
[----:B------:R-:W-:Y:S05]  /*4d30*/  BSYNC B1 ;  /* 0x0000000000017941 */ /* 0x000fea0003800000 */
.L_x_114:
        /* <DEDUP_REMOVED lines=12> */
.L_x_117:
[----:B------:R-:W-:Y:S05]  /*4e00*/  BSYNC B1 ;  /* 0x0000000000017941 */ /* 0x000fea0003800000 */
.L_x_116:
        /* <DEDUP_REMOVED lines=11> */
.L_x_119:
[----:B------:R-:W-:Y:S05]  /*4ec0*/  BSYNC B1 ;  /* 0x0000000000017941 */ /* 0x000fea0003800000 */
.L_x_118:
        /* <DEDUP_REMOVED lines=12> */
.L_x_121:
[----:B------:R-:W-:Y:S05]  /*4f90*/  BSYNC B1 ;  /* 0x0000000000017941 */ /* 0x000fea0003800000 */
.L_x_120:
        /* <DEDUP_REMOVED lines=12> */
.L_x_123:
[----:B------:R-:W-:Y:S05]  /*5060*/  BSYNC B1 ;  /* 0x0000000000017941 */ /* 0x000fea0003800000 */
.L_x_122:
        /* <DEDUP_REMOVED lines=12> */
.L_x_125:
[----:B------:R-:W-:Y:S05]  /*5130*/  BSYNC B1 ;  /* 0x0000000000017941 */ /* 0x000fea0003800000 */
.L_x_124:
        /* <DEDUP_REMOVED lines=11> */
.L_x_127:
[----:B------:R-:W-:Y:S05]  /*51f0*/  BSYNC B1 ;  /* 0x0000000000017941 */ /* 0x000fea0003800000 */
.L_x_126:
        /* <DEDUP_REMOVED lines=12> */
.L_x_129:
[----:B------:R-:W-:Y:S05]  /*52c0*/  BSYNC B1 ;  /* 0x0000000000017941 */ /* 0x000fea0003800000 */
.L_x_128:
        /* <DEDUP_REMOVED lines=11> */
.L_x_131:
[----:B------:R-:W-:Y:S05]  /*5380*/  BSYNC B1 ;  /* 0x0000000000017941 */ /* 0x000fea0003800000 */
.L_x_130:
        /* <DEDUP_REMOVED lines=11> */
.L_x_133:
[----:B------:R-:W-:Y:S05]  /*5440*/  BSYNC B1 ;  /* 0x0000000000017941 */ /* 0x000fea0003800000 */
.L_x_132:
[----:B-----5:R-:W-:Y:S01]  /*5450*/  LOP3.LUT R4, R101, 0xffffe000, RZ, 0xc0, !PT ;  /* 0xffffe00065047812 */ /* 0x020fe200078ec0ff */
[----:B------:R-:W-:Y:S01]  /*5460*/  BSSY B1, `(.L_x_134) ;  /* 0x000000a000017945 */ /* 0x000fe20003800000 */
[----:B------:R-:W-:-:S03]  /*5470*/  ISETP.GT.AND P5, PT, R3, 0x88, P5 ;  /* 0x000000880300780c */ /* 0x000fc60002fa4270 */
[----:B------:R-:W-:Y:S01]  /*5480*/  FMUL R5, R4, R89 ;  /* 0x0000005904057220 */ /* 0x000fe20000400000 */
[----:B------:R-:W-:-:S03]  /*5490*/  @P4 IMAD.MOV.U32 R4, RZ, RZ, R8 ;  /* 0x000000ffff044224 */ /* 0x000fc600078e0008 */
[----:B------:R-:W-:Y:S01]  /*54a0*/  FFMA R7, R46, R88, R5 ;  /* 0x000000582e077223 */ /* 0x000fe20000000005 */
[----:B------:R-:W-:-:S04]  /*54b0*/  @P4 IMAD.MOV.U32 R5, RZ, RZ, R9 ;  /* 0x000000ffff054224 */ /* 0x000fc800078e0009 */
[----:B------:R-:W-:-:S05]  /*54c0*/  F2FP.TF32.F32.PACK_B R7, R7 ;  /* 0x00000007ff07723e */ /* 0x000fca00024050ff */
[----:B------:R0:W-:Y:S01]  /*54d0*/  @P4 STG.E desc[UR36][R4.64+0xa0], R7 ;  /* 0x0000a00704004986 */ /* 0x0001e2000c101924 */
[----:B------:R-:W-:Y:S05]  /*54e0*/  @!P5 BRA `(.L_x_135) ;  /* 0x000000000004d947 */ /* 0x000fea0003800000 */
[----:B------:R0:W5:Y:S02]  /*54f0*/  LDG.E.LTC128B R101, desc[UR36][R12.64+0xa4] ;  /* 0x0000a4240c657981 */ /* 0x000164000c1e1920 */
.L_x_135:
[----:B------:R-:W-:Y:S05]  /*5500*/  BSYNC B1 ;  /* 0x0000000000017941 */ /* 0x000fea0003800000 */
.L_x_134:
[----:B0----5:R-:W-:Y:S01]  /*5510*/  LOP3.LUT R4, R101, 0xffffe000, RZ, 0xc0, !PT ;  /* 0xffffe00065047812 */ /* 0x021fe200078ec0ff */
        /* <DEDUP_REMOVED lines=10> */
.L_x_137:
[----:B------:R-:W-:Y:S05]  /*55c0*/  BSYNC B1 ;  /* 0x0000000000017941 */ /* 0x000fea0003800000 */
.L_x_136:
[----:B0----5:R-:W-:Y:S01]  /*55d0*/  LOP3.LUT R4, R101, 0xffffe000, RZ, 0xc0, !PT ;  /* 0xffffe00065047812 */ /* 0x021fe200078ec0ff */
        /* <DEDUP_REMOVED lines=10> */
.L_x_139:
[----:B------:R-:W-:Y:S05]  /*5680*/  BSYNC B1 ;  /* 0x0000000000017941 */ /* 0x000fea0003800000 */
.L_x_138:
        /* <DEDUP_REMOVED lines=11> */
.L_x_141:
[----:B------:R-:W-:Y:S05]  /*5740*/  BSYNC B1 ;  /* 0x0000000000017941 */ /* 0x000fea0003800000 */
.L_x_140:
        /* <DEDUP_REMOVED lines=11> */
.L_x_143:
[----:B------:R-:W-:Y:S05]  /*5800*/  BSYNC B1 ;  /* 0x0000000000017941 */ /* 0x000fea0003800000 */
.L_x_142:
        /* <DEDUP_REMOVED lines=11> */
.L_x_145:
[----:B------:R-:W-:Y:S05]  /*58c0*/  BSYNC B1 ;  /* 0x0000000000017941 */ /* 0x000fea0003800000 */
.L_x_144:
        /* <DEDUP_REMOVED lines=11> */
.L_x_147:
[----:B------:R-:W-:Y:S05]  /*5980*/  BSYNC B1 ;  /* 0x0000000000017941 */ /* 0x000fea0003800000 */
.L_x_146:
[----:B0----5:R-:W-:Y:S01]  /*5990*/  LOP3.LUT R4, R101, 0xffffe000, RZ, 0xc0, !PT ;  /* 0xffffe00065047812 */ /* 0x021fe200078ec0ff */
        /* <DEDUP_REMOVED lines=8> */
.L_x_149:
[----:B------:R-:W-:Y:S05]  /*5a20*/  BSYNC B1 ;  /* 0x0000000000017941 */ /* 0x000fea0003800000 */
.L_x_148:
        /* <DEDUP_REMOVED lines=11> */
.L_x_151:
[----:B------:R-:W-:Y:S05]  /*5ae0*/  BSYNC B1 ;  /* 0x0000000000017941 */ /* 0x000fea0003800000 */
.L_x_150:
[----:B------:R-:W-:Y:S05]  /*5af0*/  @!P0 BRA `(.L_x_152) ;  /* 0x00000014008c8947 */ /* 0x000fea0003800000 */
[----:B0----5:R-:W-:-:S05]  /*5b00*/  LOP3.LUT R4, R101, 0xffffe000, RZ, 0xc0, !PT ;  /* 0xffffe00065047812 */ /* 0x021fca00078ec0ff */
[----:B------:R-:W-:-:S04]  /*5b10*/  FMUL R4, R4, R89 ;  /* 0x0000005904047220 */ /* 0x000fc80000400000 */
[----:B------:R-:W-:-:S05]  /*5b20*/  FFMA R55, R55, R88, R4 ;  /* 0x0000005837377223 */ /* 0x000fca0000000004 */
[----:B------:R-:W-:-:S05]  /*5b30*/  F2FP.TF32.F32.PACK_B R55, R55 ;  /* 0x00000037ff37723e */ /* 0x000fca00024050ff */
[----:B------:R0:W-:Y:S01]  /*5b40*/  STG.E desc[UR36][R8.64+0xe4], R55 ;  /* 0x0000e43708007986 */ /* 0x0001e2000c101924 */
[----:B------:R-:W-:Y:S05]  /*5b50*/  BRA `(.L_x_152) ;  /* 0x0000001400747947 */ /* 0x000fea0003800000 */
.L_x_29:
[----:B------:R-:W-:Y:S01]  /*5b60*/  ULDC.64 UR4, c[0x0][0x5c0] ;  /* 0x0001700000047ab9 */ /* 0x000fe20000000a00 */
[-C--:B------:R-:W-:Y:S01]  /*5b70*/  FMUL R5, R56, R88.reuse ;  /* 0x0000005838057220 */ /* 0x080fe20000400000 */
[----:B------:R-:W-:Y:S01]  /*5b80*/  ISETP.GT.AND P4, PT, R4, 0x1, PT ;  /* 0x000000010400780c */ /* 0x000fe20003f84270 */
[-C--:B------:R-:W-:Y:S01]  /*5b90*/  FMUL R57, R57, R88.reuse ;  /* 0x0000005839397220 */ /* 0x080fe20000400000 */
[----:B------:R-:W-:Y:S01]  /*5ba0*/  LEA R8, P2, R112, UR4, 0x2 ;  /* 0x0000000470087c11 */ /* 0x000fe2000f8410ff */
[----:B------:R-:W-:Y:S01]  /*5bb0*/  IMAD.SHL.U32 R15, R90, 0x4, RZ ;  /* 0x000000045a0f7824 */ /* 0x000fe200078e00ff */
[----:B------:R-:W-:Y:S01]  /*5bc0*/  ISETP.GT.AND P1, PT, R3, RZ, P4 ;  /* 0x000000ff0300720c */ /* 0x000fe20002724270 */
[----:B------:R-:W-:Y:S01]  /*5bd0*/  IMAD.SHL.U32 R101, R91, 0x4, RZ ;  /* 0x000000045b657824 */ /* 0x000fe200078e00ff */
[----:B------:R-:W-:Y:S01]  /*5be0*/  LEA.HI.X R9, R112, UR5, R21, 0x2, P2 ;  /* 0x0000000570097c11 */ /* 0x000fe200090f1415 */
[-C--:B------:R-:W-:Y:S01]  /*5bf0*/  FMUL R59, R59, R88.reuse ;  /* 0x000000583b3b7220 */ /* 0x080fe20000400000 */
[----:B------:R-:W-:Y:S01]  /*5c00*/  F2FP.TF32.F32.PACK_B R5, R5 ;  /* 0x00000005ff05723e */ /* 0x000fe200024050ff */
[-C--:B------:R-:W-:Y:S01]  /*5c10*/  FMUL R13, R58, R88.reuse ;  /* 0x000000583a0d7220 */ /* 0x080fe20000400000 */
[----:B------:R-:W-:Y:S01]  /*5c20*/  F2FP.TF32.F32.PACK_B R57, R57 ;  /* 0x00000039ff39723e */ /* 0x000fe200024050ff */
[-C--:B------:R-:W-:Y:S01]  /*5c30*/  FMUL R61, R61, R88.reuse ;  /* 0x000000583d3d7220 */ /* 0x080fe20000400000 */
[----:B------:R-:W-:Y:S01]  /*5c40*/  SHF.L.U64.HI R7, R90, 0x2, R93 ;  /* 0x000000025a077819 */ /* 0x000fe2000001025d */
[----:B------:R0:W-:Y:S01]  /*5c50*/  @P0 STG.E desc[UR36][R8.64], R5 ;  /* 0x0000000508000986 */ /* 0x0001e2000c101924 */
[----:B------:R-:W-:Y:S01]  /*5c60*/  ISETP.GT.AND P0, PT, R3, 0x8, P4 ;  /* 0x000000080300780c */ /* 0x000fe20002704270 */
[----:B------:R-:W-:Y:S01]  /*5c70*/  FMUL R63, R63, R88 ;  /* 0x000000583f3f7220 */ /* 0x000fe20000400000 */
[----:B------:R-:W-:Y:S01]  /*5c80*/  IADD3 R10, P2, R15, R8, RZ ;  /* 0x000000080f0a7210 */ /* 0x000fe20007f5e0ff */
[----:B------:R-:W-:Y:S01]  /*5c90*/  @P1 STG.E desc[UR36][R8.64+0x4], R57 ;  /* 0x0000043908001986 */ /* 0x000fe2000c101924 */
[----:B------:R-:W-:Y:S01]  /*5ca0*/  SHF.L.U64.HI R19, R91, 0x2, R92 ;  /* 0x000000025b137819 */ /* 0x000fe2000001025c */
[----:B------:R-:W-:Y:S01]  /*5cb0*/  FMUL R65, R65, R88 ;  /* 0x0000005841417220 */ /* 0x000fe20000400000 */
[----:B------:R-:W-:Y:S01]  /*5cc0*/  F2FP.TF32.F32.PACK_B R59, R59 ;  /* 0x0000003bff3b723e */ /* 0x000fe200024050ff */
[----:B------:R-:W-:Y:S01]  /*5cd0*/  IMAD.X R11, R7, 0x1, R9, P2 ;  /* 0x00000001070b7824 */ /* 0x000fe200010e0609 */
[----:B------:R-:W-:Y:S01]  /*5ce0*/  IADD3 R6, P1, P2, R101, R8, R15 ;  /* 0x0000000865067210 */ /* 0x000fe20007a3e00f */
[-C--:B------:R-:W-:Y:S01]  /*5cf0*/  FMUL R67, R67, R88.reuse ;  /* 0x0000005843437220 */ /* 0x080fe20000400000 */
[----:B------:R-:W-:Y:S01]  /*5d00*/  ISETP.GT.AND P5, PT, R4, 0x8, PT ;  /* 0x000000080400780c */ /* 0x000fe20003fa4270 */
[-C--:B0-----:R-:W-:Y:S01]  /*5d10*/  FMUL R5, R60, R88.reuse ;  /* 0x000000583c057220 */ /* 0x081fe20000400000 */
[C---:B------:R-:W-:Y:S01]  /*5d20*/  ISETP.GT.AND P4, PT, R4.reuse, 0x9, PT ;  /* 0x000000090400780c */ /* 0x040fe20003f84270 */
[----:B------:R-:W-:Y:S01]  /*5d30*/  @P0 STG.E desc[UR36][R10.64+0x4], R59 ;  /* 0x0000043b0a000986 */ /* 0x000fe2000c101924 */
[----:B------:R-:W-:Y:S01]  /*5d40*/  ISETP.GT.AND P3, PT, R3, 0x8, P6 ;  /* 0x000000080300780c */ /* 0x000fe20003764270 */
[-C--:B------:R-:W-:Y:S01]  /*5d50*/  FMUL R69, R69, R88.reuse ;  /* 0x0000005845457220 */ /* 0x080fe20000400000 */
[----:B------:R-:W-:Y:S01]  /*5d60*/  IADD3.X R7, R19, R9, R7, P1, P2 ;  /* 0x0000000913077210 */ /* 0x000fe20000fe4407 */
[-C--:B------:R-:W-:Y:S01]  /*5d70*/  FMUL R71, R71, R88.reuse ;  /* 0x0000005847477220 */ /* 0x080fe20000400000 */
[----:B------:R-:W-:Y:S01]  /*5d80*/  ISETP.GT.AND P1, PT, R3, RZ, P5 ;  /* 0x000000ff0300720c */ /* 0x000fe20002f24270 */
[-C--:B------:R-:W-:Y:S01]  /*5d90*/  FMUL R73, R73, R88.reuse ;  /* 0x0000005849497220 */ /* 0x080fe20000400000 */
[----:B------:R-:W-:Y:S01]  /*5da0*/  ISETP.GT.AND P0, PT, R3, RZ, P4 ;  /* 0x000000ff0300720c */ /* 0x000fe20002704270 */
[-C--:B------:R-:W-:Y:S01]  /*5db0*/  FMUL R75, R75, R88.reuse ;  /* 0x000000584b4b7220 */ /* 0x080fe20000400000 */
[----:B------:R-:W-:Y:S01]  /*5dc0*/  F2FP.TF32.F32.PACK_B R13, R13 ;  /* 0x0000000dff0d723e */ /* 0x000fe200024050ff */
[-C--:B------:R-:W-:Y:S01]  /*5dd0*/  FMUL R77, R77, R88.reuse ;  /* 0x000000584d4d7220 */ /* 0x080fe20000400000 */
[----:B------:R-:W-:Y:S01]  /*5de0*/  F2FP.TF32.F32.PACK_B R5, R5 ;  /* 0x00000005ff05723e */ /* 0x000fe200024050ff */
[-C--:B------:R-:W-:Y:S01]  /*5df0*/  FMUL R79, R79, R88.reuse ;  /* 0x000000584f4f7220 */ /* 0x080fe20000400000 */
[----:B------:R-:W-:Y:S01]  /*5e00*/  F2FP.TF32.F32.PACK_B R61, R61 ;  /* 0x0000003dff3d723e */ /* 0x000fe200024050ff */
[----:B------:R0:W-:Y:S01]  /*5e10*/  @P3 STG.E desc[UR36][R10.64], R13 ;  /* 0x0000000d0a003986 */ /* 0x0001e2000c101924 */
[----:B------:R-:W-:Y:S01]  /*5e20*/  F2FP.TF32.F32.PACK_B R63, R63 ;  /* 0x0000003fff3f723e */ /* 0x000fe200024050ff */
[-C--:B------:R-:W-:Y:S01]  /*5e30*/  FMUL R81, R81, R88.reuse ;  /* 0x0000005851517220 */ /* 0x080fe20000400000 */
[C---:B------:R-:W-:Y:S01]  /*5e40*/  ISETP.GT.AND P3, PT, R4.reuse, 0x10, PT ;  /* 0x000000100400780c */ /* 0x040fe20003f64270 */
[----:B------:R1:W-:Y:S01]  /*5e50*/  @P1 STG.E desc[UR36][R8.64+0x20], R5 ;  /* 0x0000200508001986 */ /* 0x0003e2000c101924 */
[----:B------:R-:W-:Y:S01]  /*5e60*/  ISETP.GT.AND P1, PT, R3, 0x8, P5 ;  /* 0x000000080300780c */ /* 0x000fe20002f24270 */
[-C--:B------:R-:W-:Y:S01]  /*5e70*/  FMUL R83, R83, R88.reuse ;  /* 0x0000005853537220 */ /* 0x080fe20000400000 */
[----:B------:R-:W-:Y:S01]  /*5e80*/  ISETP.GT.AND P2, PT, R4, 0x11, PT ;  /* 0x000000110400780c */ /* 0x000fe20003f44270 */
[----:B------:R-:W-:Y:S01]  /*5e90*/  @P0 STG.E desc[UR36][R8.64+0x24], R61 ;  /* 0x0000243d08000986 */ /* 0x000fe2000c101924 */
[----:B------:R-:W-:Y:S01]  /*5ea0*/  ISETP.GT.AND P0, PT, R3, 0x8, P4 ;  /* 0x000000080300780c */ /* 0x000fe20002704270 */
[-C--:B------:R-:W-:Y:S01]  /*5eb0*/  FMUL R85, R85, R88.reuse ;  /* 0x0000005855557220 */ /* 0x080fe20000400000 */
[----:B------:R-:W-:Y:S01]  /*5ec0*/  F2FP.TF32.F32.PACK_B R65, R65 ;  /* 0x00000041ff41723e */ /* 0x000fe200024050ff */
[-C--:B0-----:R-:W-:Y:S01]  /*5ed0*/  FMUL R13, R62, R88.reuse ;  /* 0x000000583e0d7220 */ /* 0x081fe20000400000 */
[----:B------:R-:W-:Y:S01]  /*5ee0*/  F2FP.TF32.F32.PACK_B R67, R67 ;  /* 0x00000043ff43723e */ /* 0x000fe200024050ff */
[-C--:B------:R-:W-:Y:S01]  /*5ef0*/  FMUL R87, R87, R88.reuse ;  /* 0x0000005857577220 */ /* 0x080fe20000400000 */
[----:B------:R-:W-:Y:S01]  /*5f00*/  F2FP.TF32.F32.PACK_B R69, R69 ;  /* 0x00000045ff45723e */ /* 0x000fe200024050ff */
[-C--:B-1----:R-:W-:Y:S01]  /*5f10*/  FMUL R5, R64, R88.reuse ;  /* 0x0000005840057220 */ /* 0x082fe20000400000 */
[----:B------:R-:W-:Y:S01]  /*5f20*/  F2FP.TF32.F32.PACK_B R13, R13 ;  /* 0x0000000dff0d723e */ /* 0x000fe200024050ff */
[-C--:B------:R-:W-:Y:S01]  /*5f30*/  FMUL R25, R25, R88.reuse ;  /* 0x0000005819197220 */ /* 0x080fe20000400000 */
[----:B------:R-:W-:Y:S01]  /*5f40*/  F2FP.TF32.F32.PACK_B R71, R71 ;  /* 0x00000047ff47723e */ /* 0x000fe200024050ff */
[-C--:B------:R-:W-:Y:S01]  /*5f50*/  FMUL R27, R27, R88.reuse ;  /* 0x000000581b1b7220 */ /* 0x080fe20000400000 */
[----:B------:R-:W-:Y:S01]  /*5f60*/  F2FP.TF32.F32.PACK_B R5, R5 ;  /* 0x00000005ff05723e */ /* 0x000fe200024050ff */
[----:B------:R-:W-:Y:S01]  /*5f70*/  @P0 STG.E desc[UR36][R10.64+0x24], R63 ;  /* 0x0000243f0a000986 */ /* 0x000fe2000c101924 */
[----:B------:R-:W-:Y:S01]  /*5f80*/  ISETP.GT.AND P0, PT, R3, RZ, P3 ;  /* 0x000000ff0300720c */ /* 0x000fe20001f04270 */
[-C--:B------:R-:W-:Y:S01]  /*5f90*/  FMUL R29, R29, R88.reuse ;  /* 0x000000581d1d7220 */ /* 0x080fe20000400000 */
[----:B------:R-:W-:Y:S01]  /*5fa0*/  F2FP.TF32.F32.PACK_B R73, R73 ;  /* 0x00000049ff49723e */ /* 0x000fe200024050ff */
[----:B------:R0:W-:Y:S01]  /*5fb0*/  @P1 STG.E desc[UR36][R10.64+0x20], R13 ;  /* 0x0000200d0a001986 */ /* 0x0001e2000c101924 */
[C---:B------:R-:W-:Y:S01]  /*5fc0*/  ISETP.GT.AND P1, PT, R4.reuse, 0x19, PT ;  /* 0x000000190400780c */ /* 0x040fe20003f24270 */
[-C--:B------:R-:W-:Y:S01]  /*5fd0*/  FMUL R31, R31, R88.reuse ;  /* 0x000000581f1f7220 */ /* 0x080fe20000400000 */
[----:B------:R-:W-:Y:S01]  /*5fe0*/  F2FP.TF32.F32.PACK_B R75, R75 ;  /* 0x0000004bff4b723e */ /* 0x000fe200024050ff */
[-C--:B------:R-:W-:Y:S01]  /*5ff0*/  FMUL R33, R33, R88.reuse ;  /* 0x0000005821217220 */ /* 0x080fe20000400000 */
[C---:B------:R-:W-:Y:S01]  /*6000*/  ISETP.GT.AND P5, PT, R4.reuse, 0x28, PT ;  /* 0x000000280400780c */ /* 0x040fe20003fa4270 */
[-C--:B------:R-:W-:Y:S01]  /*6010*/  FMUL R35, R35, R88.reuse ;  /* 0x0000005823237220 */ /* 0x080fe20000400000 */
[----:B------:R-:W-:Y:S01]  /*6020*/  ISETP.GT.AND P4, PT, R4, 0x29, PT ;  /* 0x000000290400780c */ /* 0x000fe20003f84270 */
[-C--:B------:R-:W-:Y:S01]  /*6030*/  FMUL R37, R37, R88.reuse ;  /* 0x0000005825257220 */ /* 0x080fe20000400000 */
[----:B------:R-:W-:Y:S01]  /*6040*/  F2FP.TF32.F32.PACK_B R77, R77 ;  /* 0x0000004dff4d723e */ /* 0x000fe200024050ff */
[----:B------:R1:W-:Y:S01]  /*6050*/  @P0 STG.E desc[UR36][R8.64+0x40], R5 ;  /* 0x0000400508000986 */ /* 0x0003e2000c101924 */
[----:B------:R-:W-:Y:S01]  /*6060*/  ISETP.GT.AND P0, PT, R3, RZ, P2 ;  /* 0x000000ff0300720c */ /* 0x000fe20001704270 */
[-C--:B0-----:R-:W-:Y:S01]  /*6070*/  FMUL R13, R66, R88.reuse ;  /* 0x00000058420d7220 */ /* 0x081fe20000400000 */
[----:B------:R-:W-:Y:S01]  /*6080*/  F2FP.TF32.F32.PACK_B R79, R79 ;  /* 0x0000004fff4f723e */ /* 0x000fe200024050ff */
[-C--:B------:R-:W-:Y:S01]  /*6090*/  FMUL R39, R39, R88.reuse ;  /* 0x0000005827277220 */ /* 0x080fe20000400000 */
[----:B------:R-:W-:Y:S01]  /*60a0*/  F2FP.TF32.F32.PACK_B R81, R81 ;  /* 0x00000051ff51723e */ /* 0x000fe200024050ff */
[-C--:B------:R-:W-:Y:S01]  /*60b0*/  FMUL R41, R41, R88.reuse ;  /* 0x0000005829297220 */ /* 0x080fe20000400000 */
[----:B------:R-:W-:Y:S01]  /*60c0*/  F2FP.TF32.F32.PACK_B R13, R13 ;  /* 0x0000000dff0d723e */ /* 0x000fe200024050ff */
[-C--:B------:R-:W-:Y:S01]  /*60d0*/  FMUL R43, R43, R88.reuse ;  /* 0x000000582b2b7220 */ /* 0x080fe20000400000 */
[----:B------:R-:W-:Y:S01]  /*60e0*/  F2FP.TF32.F32.PACK_B R83, R83 ;  /* 0x00000053ff53723e */ /* 0x000fe200024050ff */
[-C--:B------:R-:W-:Y:S01]  /*60f0*/  FMUL R45, R45, R88.reuse ;  /* 0x000000582d2d7220 */ /* 0x080fe20000400000 */
[----:B------:R-:W-:Y:S01]  /*6100*/  P2R R57, PR, RZ, 0x20 ;  /* 0x00000020ff397803 */ /* 0x000fe20000000000 */
[-C--:B-1----:R-:W-:Y:S01]  /*6110*/  FMUL R5, R68, R88.reuse ;  /* 0x0000005844057220 */ /* 0x082fe20000400000 */
[----:B------:R-:W-:Y:S01]  /*6120*/  P2R R56, PR, RZ, 0x10 ;  /* 0x00000010ff387803 */ /* 0x000fe20000000000 */
[----:B------:R-:W-:Y:S01]  /*6130*/  @P0 STG.E desc[UR36][R8.64+0x44], R65 ;  /* 0x0000444108000986 */ /* 0x000fe2000c101924 */
[----:B------:R-:W-:Y:S01]  /*6140*/  ISETP.GT.AND P0, PT, R3, 0x8, P3 ;  /* 0x000000080300780c */ /* 0x000fe20001f04270 */
[-C--:B------:R-:W-:Y:S01]  /*6150*/  FMUL R47, R47, R88.reuse ;  /* 0x000000582f2f7220 */ /* 0x080fe20000400000 */
[----:B------:R-:W-:Y:S01]  /*6160*/  F2FP.TF32.F32.PACK_B R5, R5 ;  /* 0x00000005ff05723e */ /* 0x000fe200024050ff */
[-C--:B------:R-:W-:Y:S01]  /*6170*/  FMUL R49, R49, R88.reuse ;  /* 0x0000005831317220 */ /* 0x080fe20000400000 */
[----:B------:R-:W-:Y:S01]  /*6180*/  ISETP.GT.AND P3, PT, R4, 0x30, PT ;  /* 0x000000300400780c */ /* 0x000fe20003f64270 */
[-C--:B------:R-:W-:Y:S01]  /*6190*/  FMUL R51, R51, R88.reuse ;  /* 0x0000005833337220 */ /* 0x080fe20000400000 */
[----:B------:R-:W-:Y:S01]  /*61a0*/  F2FP.TF32.F32.PACK_B R85, R85 ;  /* 0x00000055ff55723e */ /* 0x000fe200024050ff */
[-C--:B------:R-:W-:Y:S01]  /*61b0*/  FMUL R53, R53, R88.reuse ;  /* 0x0000005835357220 */ /* 0x080fe20000400000 */
[----:B------:R-:W-:Y:S01]  /*61c0*/  F2FP.TF32.F32.PACK_B R87, R87 ;  /* 0x00000057ff57723e */ /* 0x000fe200024050ff */
[----:B------:R-:W-:Y:S01]  /*61d0*/  FMUL R55, R55, R88 ;  /* 0x0000005837377220 */ /* 0x000fe20000400000 */
[----:B------:R-:W-:-:S02]  /*61e0*/  F2FP.TF32.F32.PACK_B R25, R25 ;  /* 0x00000019ff19723e */ /* 0x000fc400024050ff */
[----:B------:R-:W-:Y:S01]  /*61f0*/  F2FP.TF32.F32.PACK_B R27, R27 ;  /* 0x0000001bff1b723e */ /* 0x000fe200024050ff */
[----:B------:R0:W-:Y:S01]  /*6200*/  @P0 STG.E desc[UR36][R10.64+0x40], R13 ;  /* 0x0000400d0a000986 */ /* 0x0001e2000c101924 */
[----:B------:R-:W-:Y:S02]  /*6210*/  ISETP.GT.AND P0, PT, R3, 0x8, P2 ;  /* 0x000000080300780c */ /* 0x000fe40001704270 */
[----:B------:R-:W-:Y:S02]  /*6220*/  ISETP.GT.AND P2, PT, R4, 0x18, PT ;  /* 0x000000180400780c */ /* 0x000fe40003f44270 */
[----:B------:R-:W-:Y:S02]  /*6230*/  F2FP.TF32.F32.PACK_B R29, R29 ;  /* 0x0000001dff1d723e */ /* 0x000fe400024050ff */
[----:B------:R-:W-:Y:S02]  /*6240*/  F2FP.TF32.F32.PACK_B R31, R31 ;  /* 0x0000001fff1f723e */ /* 0x000fe400024050ff */
[----:B------:R-:W-:-:S02]  /*6250*/  F2FP.TF32.F32.PACK_B R33, R33 ;  /* 0x00000021ff21723e */ /* 0x000fc400024050ff */
[----:B------:R-:W-:Y:S01]  /*6260*/  F2FP.TF32.F32.PACK_B R35, R35 ;  /* 0x00000023ff23723e */ /* 0x000fe200024050ff */
[----:B0-----:R-:W-:Y:S01]  /*6270*/  FMUL R13, R70, R88 ;  /* 0x00000058460d7220 */ /* 0x001fe20000400000 */
[----:B------:R-:W-:Y:S01]  /*6280*/  F2FP.TF32.F32.PACK_B R37, R37 ;  /* 0x00000025ff25723e */ /* 0x000fe200024050ff */
[----:B------:R-:W-:Y:S01]  /*6290*/  @P0 STG.E desc[UR36][R10.64+0x44], R67 ;  /* 0x000044430a000986 */ /* 0x000fe2000c101924 */
[----:B------:R-:W-:Y:S02]  /*62a0*/  ISETP.GT.AND P0, PT, R3, RZ, P2 ;  /* 0x000000ff0300720c */ /* 0x000fe40001704270 */
[----:B------:R-:W-:Y:S02]  /*62b0*/  F2FP.TF32.F32.PACK_B R13, R13 ;  /* 0x0000000dff0d723e */ /* 0x000fe400024050ff */
[----:B------:R-:W-:Y:S02]  /*62c0*/  F2FP.TF32.F32.PACK_B R39, R39 ;  /* 0x00000027ff27723e */ /* 0x000fe400024050ff */
[----:B------:R-:W-:-:S02]  /*62d0*/  F2FP.TF32.F32.PACK_B R41, R41 ;  /* 0x00000029ff29723e */ /* 0x000fc400024050ff */
[----:B------:R-:W-:Y:S02]  /*62e0*/  F2FP.TF32.F32.PACK_B R43, R43 ;  /* 0x0000002bff2b723e */ /* 0x000fe400024050ff */
[----:B------:R-:W-:Y:S02]  /*62f0*/  F2FP.TF32.F32.PACK_B R45, R45 ;  /* 0x0000002dff2d723e */ /* 0x000fe400024050ff */
[----:B------:R-:W-:Y:S01]  /*6300*/  F2FP.TF32.F32.PACK_B R47, R47 ;  /* 0x0000002fff2f723e */ /* 0x000fe200024050ff */
[----:B------:R0:W-:Y:S01]  /*6310*/  @P0 STG.E desc[UR36][R8.64+0x60], R5 ;  /* 0x0000600508000986 */ /* 0x0001e2000c101924 */
[----:B------:R-:W-:Y:S02]  /*6320*/  ISETP.GT.AND P0, PT, R3, RZ, P1 ;  /* 0x000000ff0300720c */ /* 0x000fe40000f04270 */
[----:B------:R-:W-:Y:S02]  /*6330*/  F2FP.TF32.F32.PACK_B R49, R49 ;  /* 0x00000031ff31723e */ /* 0x000fe400024050ff */
[----:B------:R-:W-:-:S02]  /*6340*/  F2FP.TF32.F32.PACK_B R51, R51 ;  /* 0x00000033ff33723e */ /* 0x000fc400024050ff */
[----:B------:R-:W-:Y:S02]  /*6350*/  F2FP.TF32.F32.PACK_B R53, R53 ;  /* 0x00000035ff35723e */ /* 0x000fe400024050ff */
[----:B------:R-:W-:Y:S01]  /*6360*/  F2FP.TF32.F32.PACK_B R55, R55 ;  /* 0x00000037ff37723e */ /* 0x000fe200024050ff */
[----:B0-----:R-:W-:-:S04]  /*6370*/  FMUL R5, R72, R88 ;  /* 0x0000005848057220 */ /* 0x001fc80000400000 */
[----:B------:R-:W-:Y:S01]  /*6380*/  @P0 STG.E desc[UR36][R8.64+0x64], R69 ;  /* 0x0000644508000986 */ /* 0x000fe2000c101924 */
[----:B------:R-:W-:Y:S02]  /*6390*/  ISETP.GT.AND P0, PT, R3, 0x8, P2 ;  /* 0x000000080300780c */ /* 0x000fe40001704270 */
[----:B------:R-:W-:Y:S02]  /*63a0*/  ISETP.GT.AND P2, PT, R4, 0x20, PT ;  /* 0x000000200400780c */ /* 0x000fe40003f44270 */
[----:B------:R-:W-:-:S09]  /*63b0*/  F2FP.TF32.F32.PACK_B R5, R5 ;  /* 0x00000005ff05723e */ /* 0x000fd200024050ff */
[----:B------:R0:W-:Y:S01]  /*63c0*/  @P0 STG.E desc[UR36][R10.64+0x60], R13 ;  /* 0x0000600d0a000986 */ /* 0x0001e2000c101924 */
[----:B------:R-:W-:Y:S02]  /*63d0*/  ISETP.GT.AND P0, PT, R3, 0x8, P1 ;  /* 0x000000080300780c */ /* 0x000fe40000f04270 */
[----:B------:R-:W-:Y:S01]  /*63e0*/  ISETP.GT.AND P1, PT, R4, 0x21, PT ;  /* 0x000000210400780c */ /* 0x000fe20003f24270 */
[----:B0-----:R-:W-:-:S10]  /*63f0*/  FMUL R13, R74, R88 ;  /* 0x000000584a0d7220 */ /* 0x001fd40000400000 */
[----:B------:R-:W-:Y:S01]  /*6400*/  @P0 STG.E desc[UR36][R10.64+0x64], R71 ;  /* 0x000064470a000986 */ /* 0x000fe2000c101924 */
[----:B------:R-:W-:Y:S02]  /*6410*/  ISETP.GT.AND P0, PT, R3, RZ, P2 ;  /* 0x000000ff0300720c */ /* 0x000fe40001704270 */
[----:B------:R-:W-:-:S11]  /*6420*/  F2FP.TF32.F32.PACK_B R13, R13 ;  /* 0x0000000dff0d723e */ /* 0x000fd600024050ff */
[----:B------:R0:W-:Y:S01]  /*6430*/  @P0 STG.E desc[UR36][R8.64+0x80], R5 ;  /* 0x0000800508000986 */ /* 0x0001e2000c101924 */
[----:B------:R-:W-:Y:S01]  /*6440*/  ISETP.GT.AND P0, PT, R3, RZ, P1 ;  /* 0x000000ff0300720c */ /* 0x000fe20000f04270 */
[----:B0-----:R-:W-:-:S12]  /*6450*/  FMUL R5, R76, R88 ;  /* 0x000000584c057220 */ /* 0x001fd80000400000 */
[----:B------:R-:W-:Y:S01]  /*6460*/  @P0 STG.E desc[UR36][R8.64+0x84], R73 ;  /* 0x0000844908000986 */ /* 0x000fe2000c101924 */
[----:B------:R-:W-:Y:S02]  /*6470*/  ISETP.GT.AND P0, PT, R3, 0x8, P2 ;  /* 0x000000080300780c */ /* 0x000fe40001704270 */
[----:B------:R-:W-:Y:S02]  /*6480*/  F2FP.TF32.F32.PACK_B R5, R5 ;  /* 0x00000005ff05723e */ /* 0x000fe400024050ff */
[----:B------:R-:W-:-:S09]  /*6490*/  ISETP.GT.AND P2, PT, R4, 0x38, PT ;  /* 0x000000380400780c */ /* 0x000fd20003f44270 */
[----:B------:R0:W-:Y:S01]  /*64a0*/  @P0 STG.E desc[UR36][R10.64+0x80], R13 ;  /* 0x0000800d0a000986 */ /* 0x0001e2000c101924 */
[----:B------:R-:W-:Y:S01]  /*64b0*/  ISETP.GT.AND P0, PT, R3, 0x8, P1 ;  /* 0x000000080300780c */ /* 0x000fe20000f04270 */
[----:B0-----:R-:W-:-:S12]  /*64c0*/  FMUL R13, R78, R88 ;  /* 0x000000584e0d7220 */ /* 0x001fd80000400000 */
        /* <DEDUP_REMOVED lines=8> */
[----:B------:R-:W-:-:S11]  /*6550*/  F2FP.TF32.F32.PACK_B R5, R5 ;  /* 0x00000005ff05723e */ /* 0x000fd600024050ff */
[----:B------:R0:W-:Y:S01]  /*6560*/  @P0 STG.E desc[UR36][R10.64+0xa0], R13 ;  /* 0x0000a00d0a000986 */ /* 0x0001e2000c101924 */
[C---:B------:R-:W-:Y:S02]  /*6570*/  ISETP.GT.AND P0, PT, R3.reuse, 0x8, P4 ;  /* 0x000000080300780c */ /* 0x040fe40002704270 */
[----:B------:R-:W-:Y:S01]  /*6580*/  ISETP.GT.AND P4, PT, R3, 0x8, P2 ;  /* 0x000000080300780c */ /* 0x000fe20001784270 */
[----:B0-----:R-:W-:-:S10]  /*6590*/  FMUL R13, R82, R88 ;  /* 0x00000058520d7220 */ /* 0x001fd40000400000 */
[----:B------:R-:W-:Y:S01]  /*65a0*/  @P0 STG.E desc[UR36][R10.64+0xa4], R79 ;  /* 0x0000a44f0a000986 */ /* 0x000fe2000c101924 */
[----:B------:R-:W-:Y:S02]  /*65b0*/  ISETP.GT.AND P0, PT, R3, RZ, P3 ;  /* 0x000000ff0300720c */ /* 0x000fe40001f04270 */
[----:B------:R-:W-:-:S11]  /*65c0*/  F2FP.TF32.F32.PACK_B R13, R13 ;  /* 0x0000000dff0d723e */ /* 0x000fd600024050ff */
[----:B------:R0:W-:Y:S01]  /*65d0*/  @P0 STG.E desc[UR36][R8.64+0xc0], R5 ;  /* 0x0000c00508000986 */ /* 0x0001e2000c101924 */
[----:B------:R-:W-:-:S04]  /*65e0*/  ISETP.GT.AND P0, PT, R4, 0x31, PT ;  /* 0x000000310400780c */ /* 0x000fc80003f04270 */
[----:B------:R-:W-:Y:S01]  /*65f0*/  ISETP.GT.AND P1, PT, R3, RZ, P0 ;  /* 0x000000ff0300720c */ /* 0x000fe20000724270 */
[----:B0-----:R-:W-:-:S05]  /*6600*/  FMUL R5, R84, R88 ;  /* 0x0000005854057220 */ /* 0x001fca0000400000 */
[----:B------:R-:W-:-:S07]  /*6610*/  F2FP.TF32.F32.PACK_B R5, R5 ;  /* 0x00000005ff05723e */ /* 0x000fce00024050ff */
[----:B------:R-:W-:Y:S01]  /*6620*/  @P1 STG.E desc[UR36][R8.64+0xc4], R81 ;  /* 0x0000c45108001986 */ /* 0x000fe2000c101924 */
[----:B------:R-:W-:-:S13]  /*6630*/  ISETP.GT.AND P1, PT, R3, 0x8, P3 ;  /* 0x000000080300780c */ /* 0x000fda0001f24270 */
[----:B------:R0:W-:Y:S01]  /*6640*/  @P1 STG.E desc[UR36][R10.64+0xc0], R13 ;  /* 0x0000c00d0a001986 */ /* 0x0001e2000c101924 */
[----:B------:R-:W-:-:S13]  /*6650*/  ISETP.GT.AND P1, PT, R3, 0x8, P0 ;  /* 0x000000080300780c */ /* 0x000fda0000724270 */
[----:B------:R-:W-:Y:S01]  /*6660*/  @P1 STG.E desc[UR36][R10.64+0xc4], R83 ;  /* 0x0000c4530a001986 */ /* 0x000fe2000c101924 */
[----:B------:R-:W-:-:S05]  /*6670*/  IADD3 R14, P1, R101, R10, RZ ;  /* 0x0000000a650e7210 */ /* 0x000fca0007f3e0ff */
[----:B------:R-:W-:Y:S01]  /*6680*/  IMAD.X R15, R19, 0x1, R11, P1 ;  /* 0x00000001130f7824 */ /* 0x000fe200008e060b */
[----:B------:R-:W-:-:S13]  /*6690*/  ISETP.GT.AND P1, PT, R3, RZ, P2 ;  /* 0x000000ff0300720c */ /* 0x000fda0001724270 */
[----:B------:R1:W-:Y:S01]  /*66a0*/  @P1 STG.E desc[UR36][R8.64+0xe0], R5 ;  /* 0x0000e00508001986 */ /* 0x0003e2000c101924 */
[----:B------:R-:W-:-:S05]  /*66b0*/  IADD3 R20, P1, R101, R10, RZ ;  /* 0x0000000a65147210 */ /* 0x000fca0007f3e0ff */
[----:B------:R-:W-:Y:S01]  /*66c0*/  IMAD.X R21, R19, 0x1, R11, P1 ;  /* 0x0000000113157824 */ /* 0x000fe200008e060b */
[----:B------:R-:W-:-:S05]  /*66d0*/  IADD3 R12, P1, R101, R8, RZ ;  /* 0x00000008650c7210 */ /* 0x000fca0007f3e0ff */
[----:B0-----:R-:W-:Y:S01]  /*66e0*/  IMAD.X R13, R19, 0x1, R9, P1 ;  /* 0x00000001130d7824 */ /* 0x001fe200008e0609 */
[----:B------:R-:W-:Y:S01]  /*66f0*/  ISETP.GT.AND P1, PT, R4, 0x39, PT ;  /* 0x000000390400780c */ /* 0x000fe20003f24270 */
[-C--:B-1----:R-:W-:Y:S01]  /*6700*/  FMUL R5, R86, R88.reuse ;  /* 0x0000005856057220 */ /* 0x082fe20000400000 */
[----:B------:R-:W-:Y:S02]  /*6710*/  FMUL R19, R24, R88 ;  /* 0x0000005818137220 */ /* 0x000fe40000400000 */
[----:B------:R-:W-:Y:S02]  /*6720*/  ISETP.GT.AND P5, PT, R3, RZ, P1 ;  /* 0x000000ff0300720c */ /* 0x000fe40000fa4270 */
[----:B------:R-:W-:Y:S02]  /*6730*/  F2FP.TF32.F32.PACK_B R5, R5 ;  /* 0x00000005ff05723e */ /* 0x000fe400024050ff */
[----:B------:R-:W-:-:S09]  /*6740*/  F2FP.TF32.F32.PACK_B R19, R19 ;  /* 0x00000013ff13723e */ /* 0x000fd200024050ff */
[----:B------:R-:W-:Y:S01]  /*6750*/  @P5 STG.E desc[UR36][R8.64+0xe4], R85 ;  /* 0x0000e45508005986 */ /* 0x000fe2000c101924 */
[----:B------:R-:W-:-:S03]  /*6760*/  ISETP.GT.AND P5, PT, R4, 0x1, PT ;  /* 0x000000010400780c */ /* 0x000fc60003fa4270 */
[----:B------:R0:W-:Y:S01]  /*6770*/  @P4 STG.E desc[UR36][R10.64+0xe0], R5 ;  /* 0x0000e0050a004986 */ /* 0x0001e2000c101924 */
[C---:B------:R-:W-:Y:S02]  /*6780*/  ISETP.GT.AND P4, PT, R3.reuse, 0x8, P1 ;  /* 0x000000080300780c */ /* 0x040fe40000f84270 */
[----:B------:R-:W-:Y:S01]  /*6790*/  ISETP.GT.AND P5, PT, R3, 0x80, P5 ;  /* 0x000000800300780c */ /* 0x000fe20002fa4270 */
[----:B0-----:R-:W-:-:S10]  /*67a0*/  FMUL R5, R26, R88 ;  /* 0x000000581a057220 */ /* 0x001fd40000400000 */
[----:B------:R0:W-:Y:S01]  /*67b0*/  @P4 STG.E desc[UR36][R10.64+0xe4], R87 ;  /* 0x0000e4570a004986 */ /* 0x0001e2000c101924 */
[C---:B------:R-:W-:Y:S01]  /*67c0*/  ISETP.GT.AND P4, PT, R3.reuse, 0x80, P6 ;  /* 0x000000800300780c */ /* 0x040fe20003784270 */
[----:B------:R-:W-:Y:S01]  /*67d0*/  @P5 IMAD.MOV.U32 R8, RZ, RZ, R12 ;  /* 0x000000ffff085224 */ /* 0x000fe200078e000c */
[----:B------:R-:W-:Y:S01]  /*67e0*/  ISETP.GT.AND P6, PT, R3, 0x88, P6 ;  /* 0x000000880300780c */ /* 0x000fe200037c4270 */
[----:B------:R-:W-:Y:S01]  /*67f0*/  @P5 IMAD.MOV.U32 R9, RZ, RZ, R13 ;  /* 0x000000ffff095224 */ /* 0x000fe200078e000d */
[----:B------:R-:W-:Y:S01]  /*6800*/  F2FP.TF32.F32.PACK_B R5, R5 ;  /* 0x00000005ff05723e */ /* 0x000fe200024050ff */
[----:B0-----:R-:W-:-:S08]  /*6810*/  FMUL R11, R28, R88 ;  /* 0x000000581c0b7220 */ /* 0x001fd00000400000 */
[----:B------:R0:W-:Y:S01]  /*6820*/  @P4 STG.E desc[UR36][R12.64], R19 ;  /* 0x000000130c004986 */ /* 0x0001e2000c101924 */
[----:B------:R-:W-:Y:S02]  /*6830*/  ISETP.NE.AND P4, PT, R56, RZ, PT ;  /* 0x000000ff3800720c */ /* 0x000fe40003f85270 */
[----:B------:R-:W-:Y:S01]  /*6840*/  F2FP.TF32.F32.PACK_B R11, R11 ;  /* 0x0000000bff0b723e */ /* 0x000fe200024050ff */
[----:B------:R-:W-:Y:S01]  /*6850*/  @P5 STG.E desc[UR36][R8.64+0x4], R25 ;  /* 0x0000041908005986 */ /* 0x000fe2000c101924 */
[----:B------:R-:W-:-:S03]  /*6860*/  ISETP.NE.AND P5, PT, R57, RZ, PT ;  /* 0x000000ff3900720c */ /* 0x000fc60003fa5270 */
[----:B------:R1:W-:Y:S01]  /*6870*/  @P6 STG.E desc[UR36][R14.64], R5 ;  /* 0x000000050e006986 */ /* 0x0003e2000c101924 */
[----:B------:R-:W-:Y:S01]  /*6880*/  ISETP.GT.AND P6, PT, R4, 0x1, PT ;  /* 0x000000010400780c */ /* 0x000fe20003fc4270 */
[----:B0-----:R-:W-:-:S03]  /*6890*/  FMUL R19, R52, R88 ;  /* 0x0000005834137220 */ /* 0x001fc60000400000 */
[----:B------:R-:W-:Y:S02]  /*68a0*/  ISETP.GT.AND P6, PT, R3, 0x88, P6 ;  /* 0x000000880300780c */ /* 0x000fe400037c4270 */
[----:B------:R-:W-:Y:S01]  /*68b0*/  F2FP.TF32.F32.PACK_B R19, R19 ;  /* 0x00000013ff13723e */ /* 0x000fe200024050ff */
[-C--:B-1----:R-:W-:Y:S01]  /*68c0*/  FMUL R5, R30, R88.reuse ;  /* 0x000000581e057220 */ /* 0x082fe20000400000 */
[----:B------:R-:W-:-:S04]  /*68d0*/  FMUL R15, R50, R88 ;  /* 0x00000058320f7220 */ /* 0x000fc80000400000 */
[----:B------:R-:W-:-:S05]  /*68e0*/  F2FP.TF32.F32.PACK_B R5, R5 ;  /* 0x00000005ff05723e */ /* 0x000fca00024050ff */
[----:B------:R-:W-:Y:S01]  /*68f0*/  @P6 STG.E desc[UR36][R20.64+0x4], R27 ;  /* 0x0000041b14006986 */ /* 0x000fe2000c101924 */
[----:B------:R-:W-:Y:S02]  /*6900*/  ISETP.GT.AND P6, PT, R4, 0x8, PT ;  /* 0x000000080400780c */ /* 0x000fe40003fc4270 */
[----:B------:R-:W-:Y:S02]  /*6910*/  F2FP.TF32.F32.PACK_B R15, R15 ;  /* 0x0000000fff0f723e */ /* 0x000fe400024050ff */
[----:B------:R-:W-:-:S13]  /*6920*/  ISETP.GT.AND P6, PT, R3, 0x80, P6 ;  /* 0x000000800300780c */ /* 0x000fda00037c4270 */
[----:B------:R-:W-:Y:S02]  /*6930*/  @P6 IMAD.MOV.U32 R8, RZ, RZ, R12 ;  /* 0x000000ffff086224 */ /* 0x000fe400078e000c */
[----:B------:R-:W-:-:S05]  /*6940*/  @P6 IMAD.MOV.U32 R9, RZ, RZ, R13 ;  /* 0x000000ffff096224 */ /* 0x000fca00078e000d */
[----:B------:R0:W-:Y:S01]  /*6950*/  @P6 STG.E desc[UR36][R8.64+0x20], R11 ;  /* 0x0000200b08006986 */ /* 0x0001e2000c101924 */
[----:B------:R-:W-:-:S04]  /*6960*/  ISETP.GT.AND P6, PT, R4, 0x9, PT ;  /* 0x000000090400780c */ /* 0x000fc80003fc4270 */
[----:B------:R-:W-:Y:S01]  /*6970*/  ISETP.GT.AND P6, PT, R3, 0x80, P6 ;  /* 0x000000800300780c */ /* 0x000fe200037c4270 */
[----:B0-----:R-:W-:-:S05]  /*6980*/  FMUL R11, R32, R88 ;  /* 0x00000058200b7220 */ /* 0x001fca0000400000 */
[----:B------:R-:W-:-:S07]  /*6990*/  F2FP.TF32.F32.PACK_B R11, R11 ;  /* 0x0000000bff0b723e */ /* 0x000fce00024050ff */
[----:B------:R-:W-:Y:S02]  /*69a0*/  @P6 IMAD.MOV.U32 R8, RZ, RZ, R12 ;  /* 0x000000ffff086224 */ /* 0x000fe400078e000c */
[----:B------:R-:W-:-:S05]  /*69b0*/  @P6 IMAD.MOV.U32 R9, RZ, RZ, R13 ;  /* 0x000000ffff096224 */ /* 0x000fca00078e000d */
[----:B------:R-:W-:Y:S01]  /*69c0*/  @P6 STG.E desc[UR36][R8.64+0x24], R29 ;  /* 0x0000241d08006986 */ /* 0x000fe2000c101924 */
[----:B------:R-:W-:-:S04]  /*69d0*/  ISETP.GT.AND P6, PT, R4, 0x8, PT ;  /* 0x000000080400780c */ /* 0x000fc80003fc4270 */
[----:B------:R-:W-:-:S13]  /*69e0*/  ISETP.GT.AND P6, PT, R3, 0x88, P6 ;  /* 0x000000880300780c */ /* 0x000fda00037c4270 */
[----:B------:R0:W-:Y:S01]  /*69f0*/  @P6 STG.E desc[UR36][R6.64+0x20], R5 ;  /* 0x0000200506006986 */ /* 0x0001e2000c101924 */
[----:B------:R-:W-:-:S04]  /*6a00*/  ISETP.GT.AND P6, PT, R4, 0x9, PT ;  /* 0x000000090400780c */ /* 0x000fc80003fc4270 */
[----:B------:R-:W-:Y:S01]  /*6a10*/  ISETP.GT.AND P6, PT, R3, 0x88, P6 ;  /* 0x000000880300780c */ /* 0x000fe200037c4270 */
[----:B0-----:R-:W-:-:S05]  /*6a20*/  FMUL R5, R34, R88 ;  /* 0x0000005822057220 */ /* 0x001fca0000400000 */
[----:B------:R-:W-:-:S07]  /*6a30*/  F2FP.TF32.F32.PACK_B R5, R5 ;  /* 0x00000005ff05723e */ /* 0x000fce00024050ff */
[----:B------:R-:W-:Y:S01]  /*6a40*/  @P6 STG.E desc[UR36][R6.64+0x24], R31 ;  /* 0x0000241f06006986 */ /* 0x000fe2000c101924 */
[----:B------:R-:W-:-:S04]  /*6a50*/  ISETP.GT.AND P6, PT, R4, 0x10, PT ;  /* 0x000000100400780c */ /* 0x000fc80003fc4270 */
        /* <DEDUP_REMOVED lines=50> */
[----:B------:R0:W-:Y:S01]  /*6d80*/  @P6 STG.E desc[UR36][R8.64+0x84], R41 ;  /* 0x0000842908006986 */ /* 0x0001e2000c101924 */
[----:B------:R-:W-:-:S04]  /*6d90*/  ISETP.GT.AND P6, PT, R4, 0x20, PT ;  /* 0x000000200400780c */ /* 0x000fc80003fc4270 */
[----:B------:R-:W-:Y:S01]  /*6da0*/  ISETP.GT.AND P6, PT, R3, 0x88, P6 ;  /* 0x000000880300780c */ /* 0x000fe200037c4270 */
[----:B0-----:R-:W-:-:S05]  /*6db0*/  FMUL R9, R44, R88 ;  /* 0x000000582c097220 */ /* 0x001fca0000400000 */
[----:B------:R-:W-:-:S07]  /*6dc0*/  F2FP.TF32.F32.PACK_B R9, R9 ;  /* 0x00000009ff09723e */ /* 0x000fce00024050ff */
[----:B------:R0:W-:Y:S01]  /*6dd0*/  @P6 STG.E desc[UR36][R6.64+0x80], R5 ;  /* 0x0000800506006986 */ /* 0x0001e2000c101924 */
[----:B------:R-:W-:-:S04]  /*6de0*/  ISETP.GT.AND P6, PT, R4, 0x21, PT ;  /* 0x000000210400780c */ /* 0x000fc80003fc4270 */
[----:B------:R-:W-:-:S13]  /*6df0*/  ISETP.GT.AND P6, PT, R3, 0x88, P6 ;  /* 0x000000880300780c */ /* 0x000fda00037c4270 */
[----:B------:R-:W-:Y:S02]  /*6e00*/  @P6 IMAD.MOV.U32 R4, RZ, RZ, R6 ;  /* 0x000000ffff046224 */ /* 0x000fe400078e0006 */
[----:B0-----:R-:W-:-:S05]  /*6e10*/  @P6 IMAD.MOV.U32 R5, RZ, RZ, R7 ;  /* 0x000000ffff056224 */ /* 0x001fca00078e0007 */
[----:B------:R0:W-:Y:S01]  /*6e20*/  @P6 STG.E desc[UR36][R4.64+0x84], R43 ;  /* 0x0000842b04006986 */ /* 0x0001e2000c101924 */
[C---:B------:R-:W-:Y:S02]  /*6e30*/  ISETP.GT.AND P6, PT, R3.reuse, 0x80, P5 ;  /* 0x000000800300780c */ /* 0x040fe40002fc4270 */
[----:B------:R-:W-:-:S11]  /*6e40*/  ISETP.GT.AND P5, PT, R3, 0x88, P5 ;  /* 0x000000880300780c */ /* 0x000fd60002fa4270 */
[----:B0-----:R-:W-:Y:S02]  /*6e50*/  @P6 IMAD.MOV.U32 R4, RZ, RZ, R12 ;  /* 0x000000ffff046224 */ /* 0x001fe400078e000c */
[----:B------:R-:W-:-:S05]  /*6e60*/  @P6 IMAD.MOV.U32 R5, RZ, RZ, R13 ;  /* 0x000000ffff056224 */ /* 0x000fca00078e000d */
[----:B------:R0:W-:Y:S01]  /*6e70*/  @P6 STG.E desc[UR36][R4.64+0xa0], R9 ;  /* 0x0000a00904006986 */ /* 0x0001e2000c101924 */
[C---:B------:R-:W-:Y:S02]  /*6e80*/  ISETP.GT.AND P6, PT, R3.reuse, 0x80, P4 ;  /* 0x000000800300780c */ /* 0x040fe400027c4270 */
[----:B------:R-:W-:Y:S01]  /*6e90*/  ISETP.GT.AND P4, PT, R3, 0x88, P4 ;  /* 0x000000880300780c */ /* 0x000fe20002784270 */
[----:B0-----:R-:W-:-:S10]  /*6ea0*/  FMUL R9, R48, R88 ;  /* 0x0000005830097220 */ /* 0x001fd40000400000 */
[----:B------:R-:W-:Y:S02]  /*6eb0*/  @P6 IMAD.MOV.U32 R4, RZ, RZ, R12 ;  /* 0x000000ffff046224 */ /* 0x000fe400078e000c */
[----:B------:R-:W-:Y:S01]  /*6ec0*/  @P6 IMAD.MOV.U32 R5, RZ, RZ, R13 ;  /* 0x000000ffff056224 */ /* 0x000fe200078e000d */
[----:B------:R-:W-:-:S04]  /*6ed0*/  F2FP.TF32.F32.PACK_B R9, R9 ;  /* 0x00000009ff09723e */ /* 0x000fc800024050ff */
[----:B------:R0:W-:Y:S02]  /*6ee0*/  @P6 STG.E desc[UR36][R4.64+0xa4], R45 ;  /* 0x0000a42d04006986 */ /* 0x0001e4000c101924 */
[----:B0-----:R-:W-:Y:S02]  /*6ef0*/  @P5 IMAD.MOV.U32 R4, RZ, RZ, R6 ;  /* 0x000000ffff045224 */ /* 0x001fe400078e0006 */
[----:B------:R-:W-:-:S05]  /*6f00*/  @P5 IMAD.MOV.U32 R5, RZ, RZ, R7 ;  /* 0x000000ffff055224 */ /* 0x000fca00078e0007 */
[----:B------:R0:W-:Y:S01]  /*6f10*/  @P5 STG.E desc[UR36][R4.64+0xa0], R11 ;  /* 0x0000a00b04005986 */ /* 0x0001e2000c101924 */
[C---:B------:R-:W-:Y:S02]  /*6f20*/  ISETP.GT.AND P5, PT, R3.reuse, 0x80, P3 ;  /* 0x000000800300780c */ /* 0x040fe40001fa4270 */
[----:B------:R-:W-:Y:S01]  /*6f30*/  ISETP.GT.AND P3, PT, R3, 0x88, P3 ;  /* 0x000000880300780c */ /* 0x000fe20001f64270 */
[----:B0-----:R-:W-:Y:S02]  /*6f40*/  @P4 IMAD.MOV.U32 R4, RZ, RZ, R6 ;  /* 0x000000ffff044224 */ /* 0x001fe400078e0006 */
[----:B------:R-:W-:Y:S01]  /*6f50*/  FMUL R11, R54, R88 ;  /* 0x00000058360b7220 */ /* 0x000fe20000400000 */
[----:B------:R-:W-:-:S04]  /*6f60*/  @P4 IMAD.MOV.U32 R5, RZ, RZ, R7 ;  /* 0x000000ffff054224 */ /* 0x000fc800078e0007 */
[----:B------:R-:W-:Y:S01]  /*6f70*/  F2FP.TF32.F32.PACK_B R11, R11 ;  /* 0x0000000bff0b723e */ /* 0x000fe200024050ff */
[----:B------:R0:W-:Y:S01]  /*6f80*/  @P4 STG.E desc[UR36][R4.64+0xa4], R47 ;  /* 0x0000a42f04004986 */ /* 0x0001e2000c101924 */
[C---:B------:R-:W-:Y:S02]  /*6f90*/  ISETP.GT.AND P4, PT, R3.reuse, 0x80, P0 ;  /* 0x000000800300780c */ /* 0x040fe40000784270 */
[----:B------:R-:W-:Y:S01]  /*6fa0*/  ISETP.GT.AND P0, PT, R3, 0x88, P0 ;  /* 0x000000880300780c */ /* 0x000fe20000704270 */
[----:B0-----:R-:W-:Y:S02]  /*6fb0*/  @P5 IMAD.MOV.U32 R4, RZ, RZ, R12 ;  /* 0x000000ffff045224 */ /* 0x001fe400078e000c */
[----:B------:R-:W-:-:S05]  /*6fc0*/  @P5 IMAD.MOV.U32 R5, RZ, RZ, R13 ;  /* 0x000000ffff055224 */ /* 0x000fca00078e000d */
        /* <DEDUP_REMOVED lines=10> */
[----:B------:R0:W-:Y:S02]  /*7070*/  @P3 STG.E desc[UR36][R4.64+0xc0], R15 ;  /* 0x0000c00f04003986 */ /* 0x0001e4000c101924 */
[----:B0-----:R-:W-:Y:S02]  /*7080*/  @P0 IMAD.MOV.U32 R4, RZ, RZ, R6 ;  /* 0x000000ffff040224 */ /* 0x001fe400078e0006 */
[----:B------:R-:W-:-:S05]  /*7090*/  @P0 IMAD.MOV.U32 R5, RZ, RZ, R7 ;  /* 0x000000ffff050224 */ /* 0x000fca00078e0007 */
[----:B------:R0:W-:Y:S02]  /*70a0*/  @P0 STG.E desc[UR36][R4.64+0xc4], R51 ;  /* 0x0000c43304000986 */ /* 0x0001e4000c101924 */
[----:B0-----:R-:W-:Y:S02]  /*70b0*/  @P5 IMAD.MOV.U32 R4, RZ, RZ, R12 ;  /* 0x000000ffff045224 */ /* 0x001fe400078e000c */
[----:B------:R-:W-:-:S05]  /*70c0*/  @P5 IMAD.MOV.U32 R5, RZ, RZ, R13 ;  /* 0x000000ffff055224 */ /* 0x000fca00078e000d */
[----:B------:R0:W-:Y:S04]  /*70d0*/  @P5 STG.E desc[UR36][R4.64+0xe0], R19 ;  /* 0x0000e01304005986 */ /* 0x0001e8000c101924 */
[----:B------:R1:W-:Y:S01]  /*70e0*/  @P4 STG.E desc[UR36][R12.64+0xe4], R53 ;  /* 0x0000e4350c004986 */ /* 0x0003e2000c101924 */
[----:B0-----:R-:W-:Y:S02]  /*70f0*/  @P2 IMAD.MOV.U32 R4, RZ, RZ, R6 ;  /* 0x000000ffff042224 */ /* 0x001fe400078e0006 */
[----:B------:R-:W-:-:S05]  /*7100*/  @P2 IMAD.MOV.U32 R5, RZ, RZ, R7 ;  /* 0x000000ffff052224 */ /* 0x000fca00078e0007 */
[----:B------:R1:W-:Y:S04]  /*7110*/  @P2 STG.E desc[UR36][R4.64+0xe0], R11 ;  /* 0x0000e00b04002986 */ /* 0x0003e8000c101924 */
[----:B------:R1:W-:Y:S02]  /*7120*/  @P1 STG.E desc[UR36][R6.64+0xe4], R55 ;  /* 0x0000e43706001986 */ /* 0x0003e4000c101924 */
.L_x_152:
[----:B------:R-:W-:Y:S05]  /*7130*/  BSYNC B0 ;  /* 0x0000000000007941 */ /* 0x000fea0003800000 */
.L_x_28:
[----:B------:R-:W-:Y:S01]  /*7140*/  IADD3 R16, P0, R16, UR38, RZ ;  /* 0x0000002610107c10 */ /* 0x000fe2000ff1e0ff */
[----:B------:R-:W-:Y:S01]  /*7150*/  ULDC.64 UR4, c[0x0][0x650] ;  /* 0x0001940000047ab9 */ /* 0x000fe20000000a00 */
[----:B------:R-:W-:Y:S01]  /*7160*/  PRMT R3, RZ, 0x7610, R3 ;  /* 0x00007610ff037816 */ /* 0x000fe20000000003 */
[----:B-----5:R-:W-:Y:S01]  /*7170*/  IMAD.MOV.U32 R101, RZ, RZ, -0x1 ;  /* 0xffffffffff657424 */ /* 0x020fe200078e00ff */
[----:B------:R-:W-:Y:S01]  /*7180*/  IADD3.X R17, R17, UR41, RZ, P0, !PT ;  /* 0x0000002911117c10 */ /* 0x000fe200087fe4ff */
[----:B------:R-:W-:Y:S01]  /*7190*/  IMAD.MOV.U32 R19, RZ, RZ, -0x1 ;  /* 0xffffffffff137424 */ /* 0x000fe200078e00ff */
[----:B------:R-:W-:-:S04]  /*71a0*/  ISETP.GE.U32.AND P0, PT, R16, UR4, PT ;  /* 0x0000000410007c0c */ /* 0x000fc8000bf06070 */
[----:B------:R-:W-:-:S13]  /*71b0*/  ISETP.GE.U32.AND.EX P0, PT, R17, UR5, PT, P0 ;  /* 0x0000000511007c0c */ /* 0x000fda000bf06100 */
[----:B------:R-:W-:Y:S05]  /*71c0*/  @P0 BRA `(.L_x_153) ;  /* 0x00000004004c0947 */ /* 0x000fea0003800000 */
[----:B-1----:R-:W1:Y:S01]  /*71d0*/  LDC.64 R10, c[0x0][0x628] ;  /* 0x00018a00ff0a7b82 */ /* 0x002e620000000a00 */
[----:B0-23--:R-:W0:Y:S01]  /*71e0*/  S2R R12, SR_CTAID.X ;  /* 0x00000000000c7919 */ /* 0x00de220000002500 */
[----:B------:R-:W-:Y:S02]  /*71f0*/  IMAD.MOV.U32 R8, RZ, RZ, R16 ;  /* 0x000000ffff087224 */ /* 0x000fe400078e0010 */
[----:B------:R-:W-:Y:S01]  /*7200*/  IMAD.MOV.U32 R9, RZ, RZ, R17 ;  /* 0x000000ffff097224 */ /* 0x000fe200078e0011 */
[----:B------:R-:W2:Y:S03]  /*7210*/  S2R R20, SR_CTAID.Y ;  /* 0x0000000000147919 */ /* 0x000ea60000002600 */
[----:B------:R-:W3:Y:S08]  /*7220*/  LDC R0, c[0x0][0x630] ;  /* 0x00018c00ff007b82 */ /* 0x000ef00000000800 */
[----:B------:R-:W0:Y:S01]  /*7230*/  LDC.64 R14, c[0x0][0x620] ;  /* 0x00018800ff0e7b82 */ /* 0x000e220000000a00 */
[----:B-1----:R-:W-:-:S04]  /*7240*/  ISETP.NE.U32.AND P0, PT, R10, RZ, PT ;  /* 0x000000ff0a00720c */ /* 0x002fc80003f05070 */
[----:B------:R-:W-:-:S13]  /*7250*/  ISETP.NE.AND.EX P0, PT, R11, RZ, PT, P0 ;  /* 0x000000ff0b00720c */ /* 0x000fda0003f05300 */
[----:B0-23--:R-:W-:Y:S05]  /*7260*/  @!P0 BRA `(.L_x_154) ;  /* 0x0000000000288947 */ /* 0x00dfea0003800000 */
        /* <DEDUP_REMOVED lines=10> */
.L_x_154:
[-CC-:B------:R-:W-:Y:S01]  /*7310*/  SHF.R.U64 R19, R8, R0.reuse, R9.reuse ;  /* 0x0000000008137219 */ /* 0x180fe20000001209 */
[----:B------:R-:W0:Y:S01]  /*7320*/  LDC.64 R26, c[0x0][0x640] ;  /* 0x00019000ff1a7b82 */ /* 0x000e220000000a00 */
[----:B------:R-:W-:Y:S01]  /*7330*/  SHF.R.U32.HI R0, RZ, R0, R9 ;  /* 0x00000000ff007219 */ /* 0x000fe20000011609 */
[----:B------:R-:W-:Y:S01]  /*7340*/  ULDC UR4, c[0x0][0x150] ;  /* 0x0000540000047ab9 */ /* 0x000fe20000000800 */
[----:B------:R-:W-:Y:S02]  /*7350*/  IADD3 R3, P0, RZ, -R19, RZ ;  /* 0x80000013ff037210 */ /* 0x000fe40007f1e0ff */
[----:B------:R-:W-:-:S03]  /*7360*/  I2FP.F32.U32 R7, R12 ;  /* 0x0000000c00077245 */ /* 0x000fc60000201000 */
[----:B------:R-:W1:Y:S01]  /*7370*/  LDC R6, c[0x0][0x618] ;  /* 0x00018600ff067b82 */ /* 0x000e620000000800 */
[----:B------:R-:W-:Y:S02]  /*7380*/  IMAD.X R5, RZ, RZ, ~R0, P0 ;  /* 0x000000ffff057224 */ /* 0x000fe400000e0e00 */
[----:B------:R-:W-:Y:S01]  /*7390*/  FMUL R7, R7, UR4 ;  /* 0x0000000407077c20 */ /* 0x000fe20008400000 */
[----:B------:R-:W-:Y:S01]  /*73a0*/  ULDC UR4, c[0x0][0x154] ;  /* 0x0000550000047ab9 */ /* 0x000fe20000000800 */
[-C--:B------:R-:W-:Y:S02]  /*73b0*/  IMAD R0, R5, R14.reuse, RZ ;  /* 0x0000000e05007224 */ /* 0x080fe400078e02ff */
[C---:B------:R-:W-:Y:S01]  /*73c0*/  IMAD.WIDE.U32 R4, R3.reuse, R14, R16 ;  /* 0x0000000e03047225 */ /* 0x040fe200078e0010 */
[----:B------:R-:W2:Y:S01]  /*73d0*/  LDC R11, c[0x0][0x608] ;  /* 0x00018200ff0b7b82 */ /* 0x000ea20000000800 */
[----:B------:R-:W3:Y:S02]  /*73e0*/  F2I.U32.TRUNC.NTZ R7, R7 ;  /* 0x0000000700077305 */ /* 0x000ee4000020f000 */
[----:B------:R-:W-:-:S04]  /*73f0*/  IMAD R3, R3, R15, R0 ;  /* 0x0000000f03037224 */ /* 0x000fc800078e0200 */
[----:B------:R-:W-:Y:S01]  /*7400*/  IMAD.IADD R3, R5, 0x1, R3 ;  /* 0x0000000105037824 */ /* 0x000fe200078e0203 */
[----:B------:R-:W5:Y:S01]  /*7410*/  LDC R8, c[0x0][0x658] ;  /* 0x00019600ff087b82 */ /* 0x000f620000000800 */
[----:B------:R-:W-:Y:S02]  /*7420*/  I2FP.F32.U32 R5, R20 ;  /* 0x0000001400057245 */ /* 0x000fe40000201000 */
[----:B0-----:R-:W-:-:S04]  /*7430*/  ISETP.NE.U32.AND P0, PT, R26, RZ, PT ;  /* 0x000000ff1a00720c */ /* 0x001fc80003f05070 */
[----:B------:R-:W-:Y:S01]  /*7440*/  ISETP.NE.AND.EX P0, PT, R27, RZ, PT, P0 ;  /* 0x000000ff1b00720c */ /* 0x000fe20003f05300 */
[----:B------:R-:W0:Y:S01]  /*7450*/  LDC R9, c[0x0][0x144] ;  /* 0x00005100ff097b82 */ /* 0x000e220000000800 */
[-C--:B-1----:R-:W-:Y:S01]  /*7460*/  SHF.R.U64 R13, R4, R6.reuse, R3 ;  /* 0x00000006040d7219 */ /* 0x082fe20000001203 */
[----:B---3--:R-:W-:Y:S01]  /*7470*/  IMAD.MOV R7, RZ, RZ, -R7 ;  /* 0x000000ffff077224 */ /* 0x008fe200078e0a07 */
[----:B------:R-:W-:Y:S01]  /*7480*/  SHF.R.U32.HI R0, RZ, R6, R3 ;  /* 0x00000006ff007219 */ /* 0x000fe20000011603 */
[----:B------:R-:W-:-:S04]  /*7490*/  FMUL R6, R5, UR4 ;  /* 0x0000000405067c20 */ /* 0x000fc80008400000 */
[----:B------:R-:W1:Y:S01]  /*74a0*/  LDC R21, c[0x0][0x148] ;  /* 0x00005200ff157b82 */ /* 0x000e620000000800 */
[----:B------:R3:W0:Y:S01]  /*74b0*/  F2I.U32.TRUNC.NTZ R14, R6 ;  /* 0x00000006000e7305 */ /* 0x000622000020f000 */
[-CC-:B--2---:R-:W-:Y:S02]  /*74c0*/  SHF.R.U64 R10, R13, R11.reuse, R0.reuse ;  /* 0x0000000b0d0a7219 */ /* 0x184fe40000001200 */
[----:B------:R-:W-:-:S04]  /*74d0*/  SHF.R.U32.HI R3, RZ, R11, R0 ;  /* 0x0000000bff037219 */ /* 0x000fc80000011600 */
[----:B------:R-:W2:Y:S01]  /*74e0*/  LDC R24, c[0x0][0x648] ;  /* 0x00019200ff187b82 */ /* 0x000ea20000000800 */
[-CC-:B-----5:R-:W-:Y:S02]  /*74f0*/  SHF.R.U64 R15, R10, R8.reuse, R3.reuse ;  /* 0x000000080a0f7219 */ /* 0x1a0fe40000001203 */
[----:B------:R-:W-:-:S03]  /*7500*/  SHF.R.U32.HI R5, RZ, R8, R3 ;  /* 0x00000008ff057219 */ /* 0x000fc60000011603 */
[----:B------:R-:W-:Y:S02]  /*7510*/  IMAD.MOV.U32 R4, RZ, RZ, R15 ;  /* 0x000000ffff047224 */ /* 0x000fe400078e000f */
[----:B------:R-:W1:Y:S01]  /*7520*/  LDC R28, c[0x0][0x638] ;  /* 0x00018e00ff1c7b82 */ /* 0x000e620000000800 */
[----:B0-----:R-:W-:-:S07]  /*7530*/  IMAD R25, R9, R7, R12 ;  /* 0x0000000709197224 */ /* 0x001fce00078e020c */
[----:B------:R-:W0:Y:S08]  /*7540*/  LDC R29, c[0x0][0x610] ;  /* 0x00018400ff1d7b82 */ /* 0x000e300000000800 */
[----:B------:R-:W0:Y:S01]  /*7550*/  LDC R30, c[0x0][0x600] ;  /* 0x00018000ff1e7b82 */ /* 0x000e220000000800 */
[----:B---3--:R-:W-:Y:S05]  /*7560*/  @!P0 BRA `(.L_x_155) ;  /* 0x0000000000288947 */ /* 0x008fea0003800000 */
[----:B------:R-:W3:Y:S02]  /*7570*/  LDC R0, c[0x0][0x64c] ;  /* 0x00019300ff007b82 */ /* 0x000ee40000000800 */
[----:B---3--:R-:W-:-:S05]  /*7580*/  IADD3 R3, P0, R15, R0, RZ ;  /* 0x000000000f037210 */ /* 0x008fca0007f1e0ff */
        /* <DEDUP_REMOVED lines=8> */
.L_x_155:
[----:B------:R-:W-:Y:S01]  /*7610*/  ISETP.NE.AND P0, PT, R2, 0x1, PT ;  /* 0x000000010200780c */ /* 0x000fe20003f05270 */
[----:B------:R-:W-:Y:S01]  /*7620*/  IMAD.MOV R14, RZ, RZ, -R14 ;  /* 0x000000ffff0e7224 */ /* 0x000fe200078e0a0e */
[----:B--2---:R-:W-:Y:S02]  /*7630*/  SHF.R.U64 R0, R4, R24, R5 ;  /* 0x0000001804007219 */ /* 0x004fe40000001205 */
[----:B------:R-:W-:Y:S02]  /*7640*/  LOP3.LUT R3, R10, R99, RZ, 0xc0, !PT ;  /* 0x000000630a037212 */ /* 0x000fe400078ec0ff */
[----:B------:R-:W-:Y:S01]  /*7650*/  LOP3.LUT R6, R13, R98, RZ, 0xc0, !PT ;  /* 0x000000620d067212 */ /* 0x000fe200078ec0ff */
[----:B------:R-:W-:Y:S02]  /*7660*/  IMAD.MOV R4, RZ, RZ, -R0 ;  /* 0x000000ffff047224 */ /* 0x000fe400078e0a00 */
[----:B------:R-:W-:Y:S02]  /*7670*/  IMAD R0, R94, R0, R3 ;  /* 0x000000005e007224 */ /* 0x000fe400078e0203 */
[----:B-1----:R-:W-:-:S02]  /*7680*/  IMAD R3, R4, R28, R15 ;  /* 0x0000001c04037224 */ /* 0x002fc400078e020f */
[----:B------:R-:W-:Y:S02]  /*7690*/  @P0 IMAD R25, R21, R14, R20 ;  /* 0x0000000e15190224 */ /* 0x000fe400078e0214 */
[----:B0-----:R-:W-:Y:S02]  /*76a0*/  IMAD R5, R3, R30, R6 ;  /* 0x0000001e03057224 */ /* 0x001fe400078e0206 */
[----:B------:R-:W-:Y:S02]  /*76b0*/  IMAD R0, R0, R29, R25 ;  /* 0x0000001d00007224 */ /* 0x000fe400078e0219 */
[----:B------:R-:W-:-:S03]  /*76c0*/  IMAD.MOV.U32 R4, RZ, RZ, 0x1 ;  /* 0x00000001ff047424 */ /* 0x000fc600078e00ff */
[----:B------:R-:W-:Y:S02]  /*76d0*/  SEL R101, R5, R0, !P0 ;  /* 0x0000000005657207 */ /* 0x000fe40004000000 */
[----:B------:R-:W-:Y:S02]  /*76e0*/  PRMT R3, R4, 0x7610, R3 ;  /* 0x0000761004037816 */ /* 0x000fe40000000003 */
[----:B------:R-:W-:-:S07]  /*76f0*/  SEL R0, R0, R5, !P0 ;  /* 0x0000000500007207 */ /* 0x000fce0004000000 */
.L_x_153:
[----:B------:R-:W-:Y:S01]  /*7700*/  LOP3.LUT P0, RZ, R3, 0xff, RZ, 0xc0, !PT ;  /* 0x000000ff03ff7812 */ /* 0x000fe2000780c0ff */
[----:B------:R-:W-:Y:S01]  /*7710*/  UIMAD.WIDE.U32 UR4, UR42, -0x55555555, URZ ;  /* 0xaaaaaaab2a0478a5 */ /* 0x000fe2000f8e003f */
[----:B------:R-:W-:-:S03]  /*7720*/  IMAD.MOV.U32 R111, RZ, RZ, R0 ;  /* 0x000000ffff6f7224 */ /* 0x000fc600078e0000 */
[----:B------:R-:W-:-:S04]  /*7730*/  USHF.R.U32.HI UR4, URZ, 0x2, UR5 ;  /* 0x000000023f047899 */ /* 0x000fc80008011605 */
[----:B------:R-:W-:-:S04]  /*7740*/  UIMAD UR42, UR4, -0x6, UR42 ;  /* 0xfffffffa042a78a4 */ /* 0x000fc8000f8e022a */
[----:B------:R-:W-:Y:S08]  /*7750*/  @P0 BRA `(.L_x_156) ;  /* 0xffffff9800b80947 */ /* 0x000ff0000383ffff */
[----:B------:R-:W-:Y:S05]  /*7760*/  EXIT ;  /* 0x000000000000794d */ /* 0x000fea0003800000 */
.L_x_3:
        /* <DEDUP_REMOVED lines=26> */
.L_x_158:
[--C-:B------:R-:W-:Y:S01]  /*7910*/  SHF.R.U64 R14, R12, R20, R13.reuse ;  /* 0x000000140c0e7219 */ /* 0x100fe2000000120d */
[----:B------:R-:W0:Y:S01]  /*7920*/  LDC R24, c[0x0][0x618] ;  /* 0x00018600ff187b82 */ /* 0x000e220000000800 */
[----:B------:R-:W-:Y:S01]  /*7930*/  I2FP.F32.U32 R8, R6 ;  /* 0x0000000600087245 */ /* 0x000fe20000201000 */
[----:B------:R-:W-:Y:S01]  /*7940*/  ULDC UR4, c[0x0][0x150] ;  /* 0x0000540000047ab9 */ /* 0x000fe20000000800 */
[----:B------:R-:W-:Y:S02]  /*7950*/  SHF.R.U32.HI R7, RZ, R20, R13 ;  /* 0x00000014ff077219 */ /* 0x000fe4000001160d */
[----:B------:R-:W-:Y:S01]  /*7960*/  IADD3 R11, P0, RZ, -R14, RZ ;  /* 0x8000000eff0b7210 */ /* 0x000fe20007f1e0ff */
[----:B------:R-:W-:Y:S01]  /*7970*/  FMUL R13, R8, UR4 ;  /* 0x00000004080d7c20 */ /* 0x000fe20008400000 */
[----:B------:R-:W-:Y:S01]  /*7980*/  ULDC UR4, c[0x0][0x154] ;  /* 0x0000550000047ab9 */ /* 0x000fe20000000800 */
[----:B------:R-:W1:Y:S02]  /*7990*/  LDC.64 R26, c[0x0][0x640] ;  /* 0x00019000ff1a7b82 */ /* 0x000e640000000a00 */
[----:B------:R-:W-:-:S02]  /*79a0*/  IMAD.X R7, RZ, RZ, ~R7, P0 ;  /* 0x000000ffff077224 */ /* 0x000fc400000e0e07 */
[----:B------:R-:W2:Y:S01]  /*79b0*/  F2I.U32.TRUNC.NTZ R13, R13 ;  /* 0x0000000d000d7305 */ /* 0x000ea2000020f000 */
[----:B------:R-:W-:-:S03]  /*79c0*/  IMAD.WIDE.U32 R8, R11, R22, R16 ;  /* 0x000000160b087225 */ /* 0x000fc600078e0010 */
[----:B------:R-:W3:Y:S01]  /*79d0*/  LDC R15, c[0x0][0x144] ;  /* 0x00005100ff0f7b82 */ /* 0x000ee20000000800 */
[----:B------:R-:W-:-:S04]  /*79e0*/  IMAD R10, R7, R22, RZ ;  /* 0x00000016070a7224 */ /* 0x000fc800078e02ff */
[----:B------:R-:W-:Y:S02]  /*79f0*/  IMAD R7, R11, R23, R10 ;  /* 0x000000170b077224 */ /* 0x000fe400078e020a */
[----:B------:R-:W-:Y:S01]  /*7a00*/  IMAD.MOV.U32 R10, RZ, RZ, -0x1 ;  /* 0xffffffffff0a7424 */ /* 0x000fe200078e00ff */
[----:B------:R-:W4:Y:S01]  /*7a10*/  LDC R20, c[0x0][0x608] ;  /* 0x00018200ff147b82 */ /* 0x000f220000000800 */
[----:B------:R-:W-:Y:S01]  /*7a20*/  IMAD.IADD R7, R9, 0x1, R7 ;  /* 0x0000000109077824 */ /* 0x000fe200078e0207 */
[----:B------:R-:W-:-:S04]  /*7a30*/  I2FP.F32.U32 R9, R5 ;  /* 0x0000000500097245 */ /* 0x000fc80000201000 */
[-C--:B0-----:R-:W-:Y:S01]  /*7a40*/  SHF.R.U64 R12, R8, R24.reuse, R7 ;  /* 0x00000018080c7219 */ /* 0x081fe20000001207 */
[----:B--2---:R-:W-:Y:S01]  /*7a50*/  IMAD.MOV R8, RZ, RZ, -R13 ;  /* 0x000000ffff087224 */ /* 0x004fe200078e0a0d */
[----:B------:R-:W0:Y:S01]  /*7a60*/  LDC R11, c[0x0][0x658] ;  /* 0x00019600ff0b7b82 */ /* 0x000e220000000800 */
[----:B-1----:R-:W-:Y:S01]  /*7a70*/  ISETP.NE.U32.AND P0, PT, R26, RZ, PT ;  /* 0x000000ff1a00720c */ /* 0x002fe20003f05070 */
[----:B------:R-:W-:Y:S01]  /*7a80*/  FMUL R9, R9, UR4 ;  /* 0x0000000409097c20 */ /* 0x000fe20008400000 */
[----:B------:R-:W-:Y:S02]  /*7a90*/  SHF.R.U32.HI R7, RZ, R24, R7 ;  /* 0x00000018ff077219 */ /* 0x000fe40000011607 */
[----:B------:R-:W-:-:S03]  /*7aa0*/  ISETP.NE.AND.EX P0, PT, R27, RZ, PT, P0 ;  /* 0x000000ff1b00720c */ /* 0x000fc60003f05300 */
[----:B------:R-:W1:Y:S01]  /*7ab0*/  LDC R22, c[0x0][0x148] ;  /* 0x00005200ff167b82 */ /* 0x000e620000000800 */
[----:B---3--:R-:W-:Y:S02]  /*7ac0*/  IMAD R23, R15, R8, R6 ;  /* 0x000000080f177224 */ /* 0x008fe400078e0206 */
[----:B------:R-:W-:-:S05]  /*7ad0*/  IMAD.MOV.U32 R8, RZ, RZ, 0x1 ;  /* 0x00000001ff087424 */ /* 0x000fca00078e00ff */
[----:B------:R-:W2:Y:S01]  /*7ae0*/  LDC R21, c[0x0][0x600] ;  /* 0x00018000ff157b82 */ /* 0x000ea20000000800 */
[-CC-:B----4-:R-:W-:Y:S02]  /*7af0*/  SHF.R.U64 R15, R12, R20.reuse, R7.reuse ;  /* 0x000000140c0f7219 */ /* 0x190fe40000001207 */
[----:B------:R-:W-:Y:S02]  /*7b00*/  SHF.R.U32.HI R6, RZ, R20, R7 ;  /* 0x00000014ff067219 */ /* 0x000fe40000011607 */
[----:B------:R3:W4:Y:S03]  /*7b10*/  F2I.U32.TRUNC.NTZ R20, R9 ;  /* 0x0000000900147305 */ /* 0x000726000020f000 */
[----:B------:R-:W1:Y:S01]  /*7b20*/  LDC R25, c[0x0][0x648] ;  /* 0x00019200ff197b82 */ /* 0x000e620000000800 */
[-C--:B0-----:R-:W-:Y:S02]  /*7b30*/  SHF.R.U64 R19, R15, R11.reuse, R6 ;  /* 0x0000000b0f137219 */ /* 0x081fe40000001206 */
[----:B------:R-:W-:-:S02]  /*7b40*/  SHF.L.U32 R10, R10, R11, RZ ;  /* 0x0000000b0a0a7219 */ /* 0x000fc400000006ff */
[-C--:B------:R-:W-:Y:S01]  /*7b50*/  SHF.R.U32.HI R7, RZ, R11.reuse, R6 ;  /* 0x0000000bff077219 */ /* 0x080fe20000011606 */
[----:B------:R-:W-:Y:S01]  /*7b60*/  IMAD.MOV.U32 R6, RZ, RZ, R19 ;  /* 0x000000ffff067224 */ /* 0x000fe200078e0013 */
[----:B------:R-:W-:Y:S01]  /*7b70*/  SHF.L.U32 R24, R8, R11, RZ ;  /* 0x0000000b08187219 */ /* 0x000fe200000006ff */
[----:B------:R-:W0:Y:S01]  /*7b80*/  LDC R28, c[0x0][0x638] ;  /* 0x00018e00ff1c7b82 */ /* 0x000e220000000800 */
[----:B------:R-:W-:-:S07]  /*7b90*/  LOP3.LUT R30, RZ, R10, RZ, 0x33, !PT ;  /* 0x0000000aff1e7212 */ /* 0x000fce00078e33ff */
[----:B------:R-:W0:Y:S01]  /*7ba0*/  LDC R29, c[0x0][0x610] ;  /* 0x00018400ff1d7b82 */ /* 0x000e220000000800 */
[----:B---34-:R-:W-:Y:S05]  /*7bb0*/  @!P0 BRA `(.L_x_159) ;  /* 0x0000000000288947 */ /* 0x018fea0003800000 */
        /* <DEDUP_REMOVED lines=10> */
.L_x_159:
[----:B------:R-:W-:Y:S01]  /*7c60*/  ISETP.NE.AND P0, PT, R2, 0x1, PT ;  /* 0x000000010200780c */ /* 0x000fe20003f05270 */
[----:B--2---:R-:W-:Y:S01]  /*7c70*/  VIADD R9, R21, 0xffffffff ;  /* 0xffffffff15097836 */ /* 0x004fe20000000000 */
[----:B-1----:R-:W-:Y:S01]  /*7c80*/  SHF.R.U64 R7, R6, R25, R7 ;  /* 0x0000001906077219 */ /* 0x002fe20000001207 */
[----:B------:R-:W-:Y:S01]  /*7c90*/  IMAD.MOV R20, RZ, RZ, -R20 ;  /* 0x000000ffff147224 */ /* 0x000fe200078e0a14 */
[----:B------:R-:W-:Y:S02]  /*7ca0*/  LOP3.LUT R6, R15, R30, RZ, 0xc0, !PT ;  /* 0x0000001e0f067212 */ /* 0x000fe400078ec0ff */
[----:B------:R-:W-:Y:S01]  /*7cb0*/  LOP3.LUT R12, R12, R9, RZ, 0xc0, !PT ;  /* 0x000000090c0c7212 */ /* 0x000fe200078ec0ff */
[----:B------:R-:W-:Y:S02]  /*7cc0*/  IMAD.MOV R8, RZ, RZ, -R7 ;  /* 0x000000ffff087224 */ /* 0x000fe400078e0a07 */
[----:B------:R-:W-:Y:S02]  /*7cd0*/  IMAD R6, R24, R7, R6 ;  /* 0x0000000718067224 */ /* 0x000fe400078e0206 */
[----:B------:R-:W-:-:S02]  /*7ce0*/  IMAD.MOV.U32 R9, RZ, RZ, 0x1 ;  /* 0x00000001ff097424 */ /* 0x000fc400078e00ff */
[----:B------:R-:W-:Y:S02]  /*7cf0*/  @P0 IMAD R23, R22, R20, R5 ;  /* 0x0000001416170224 */ /* 0x000fe400078e0205 */
[----:B0-----:R-:W-:Y:S02]  /*7d00*/  IMAD R5, R8, R28, R19 ;  /* 0x0000001c08057224 */ /* 0x001fe400078e0213 */
[----:B------:R-:W-:Y:S02]  /*7d10*/  IMAD R19, R6, R29, R23 ;  /* 0x0000001d06137224 */ /* 0x000fe400078e0217 */
[----:B------:R-:W-:Y:S02]  /*7d20*/  IMAD R6, R5, R21, R12 ;  /* 0x0000001505067224 */ /* 0x000fe400078e020c */
[----:B------:R-:W-:-:S03]  /*7d30*/  IMAD.MOV.U32 R8, RZ, RZ, R14 ;  /* 0x000000ffff087224 */ /* 0x000fc600078e000e */
[----:B------:R-:W-:Y:S02]  /*7d40*/  SEL R20, R6, R19, !P0 ;  /* 0x0000001306147207 */ /* 0x000fe40004000000 */
[----:B------:R-:W-:-:S07]  /*7d50*/  SEL R19, R19, R6, !P0 ;  /* 0x0000000613137207 */ /* 0x000fce0004000000 */
.L_x_157:
[----:B------:R-:W-:-:S08]  /*7d60*/  NOP ;  /* 0x0000000000007918 */ /* 0x000fd00000000000 */
[----:B------:R-:W0:-:S00]  /*7d70*/  USETMAXREG.DEALLOC.CTAPOOL 0x28 ;  /* 0x00000028000079c8 */ /* 0x000e0000080e0500 */
[----:B0-----:R-:W-:-:S13]  /*7d80*/  ISETP.NE.AND P0, PT, R0, RZ, PT ;  /* 0x000000ff0000720c */ /* 0x001fda0003f05270 */
[----:B------:R-:W-:Y:S05]  /*7d90*/  @P0 EXIT ;  /* 0x000000000000094d */ /* 0x000fea0003800000 */
[----:B------:R-:W-:Y:S01]  /*7da0*/  LOP3.LUT P0, RZ, R9, 0xff, RZ, 0xc0, !PT ;  /* 0x000000ff09ff7812 */ /* 0x000fe2000780c0ff */
[----:B------:R-:W-:Y:S02]  /*7db0*/  IMAD.MOV.U32 R0, RZ, RZ, 0x1 ;  /* 0x00000001ff007424 */ /* 0x000fe400078e00ff */
[----:B------:R-:W-:-:S10]  /*7dc0*/  IMAD.MOV.U32 R12, RZ, RZ, RZ ;  /* 0x000000ffff0c7224 */ /* 0x000fd400078e00ff */
[----:B------:R-:W-:Y:S05]  /*7dd0*/  @!P0 BRA `(.L_x_160) ;  /* 0x0000000c00448947 */ /* 0x000fea0003800000 */
[----:B------:R-:W0:Y:S01]  /*7de0*/  LDC R0, c[0x0][0x28c] ;  /* 0x0000a300ff007b82 */ /* 0x000e220000000800 */
[----:B------:R-:W-:Y:S01]  /*7df0*/  LOP3.LUT P0, RZ, R3, 0x1f, RZ, 0xc0, !PT ;  /* 0x0000001f03ff7812 */ /* 0x000fe2000780c0ff */
[----:B------:R-:W-:Y:S01]  /*7e00*/  ULDC UR5, c[0x0][0x658] ;  /* 0x0001960000057ab9 */ /* 0x000fe20000000800 */
[----:B------:R-:W-:Y:S01]  /*7e10*/  UMOV UR6, 0xffffffff ;  /* 0xffffffff00067882 */ /* 0x000fe20000000000 */
[----:B------:R-:W-:Y:S01]  /*7e20*/  BSSY B0, `(.L_x_160) ;  /* 0x00000cc000007945 */ /* 0x000fe20003800000 */
[----:B------:R-:W-:Y:S01]  /*7e30*/  USHF.L.U32 UR6, UR6, UR5, URZ ;  /* 0x0000000506067299 */ /* 0x000fe2000800063f */
[C---:B------:R-:W-:Y:S01]  /*7e40*/  ISETP.NE.AND P2, PT, R4.reuse, RZ, PT ;  /* 0x000000ff0400720c */ /* 0x040fe20003f45270 */
[----:B------:R-:W-:Y:S01]  /*7e50*/  IMAD.MOV.U32 R13, RZ, RZ, 0x1 ;  /* 0x00000001ff0d7424 */ /* 0x000fe200078e00ff */
[----:B------:R-:W-:Y:S01]  /*7e60*/  ISETP.NE.OR P0, PT, R4, RZ, !P0 ;  /* 0x000000ff0400720c */ /* 0x000fe20004705670 */
[----:B------:R-:W-:Y:S01]  /*7e70*/  IMAD.MOV.U32 R12, RZ, RZ, RZ ;  /* 0x000000ffff0c7224 */ /* 0x000fe200078e00ff */
[----:B------:R-:W-:Y:S01]  /*7e80*/  LOP3.LUT R11, R18, 0x2, RZ, 0xfc, !PT ;  /* 0x00000002120b7812 */ /* 0x000fe200078efcff */
[----:B------:R-:W-:Y:S01]  /*7e90*/  ULDC UR4, c[0x0][0x600] ;  /* 0x0001800000047ab9 */ /* 0x000fe20000000800 */
[----:B------:R-:W-:Y:S01]  /*7ea0*/  UMOV UR7, 0x1 ;  /* 0x0000000100077882 */ /* 0x000fe20000000000 */
[----:B------:R-:W-:-:S02]  /*7eb0*/  UIADD3 UR4, UR4, -0x1, URZ ;  /* 0xffffffff04047890 */ /* 0x000fc4000fffe03f */
[----:B------:R-:W-:Y:S02]  /*7ec0*/  USHF.L.U32 UR5, UR7, UR5, URZ ;  /* 0x0000000507057299 */ /* 0x000fe4000800063f */
[----:B------:R-:W-:Y:S01]  /*7ed0*/  ULOP3.LUT UR13, URZ, UR6, URZ, 0x33, !UPT ;  /* 0x000000063f0d7292 */ /* 0x000fe2000f8e333f */
[----:B------:R-:W-:Y:S01]  /*7ee0*/  ULDC.64 UR22, c[0x0][0x198] ;  /* 0x0000660000167ab9 */ /* 0x000fe20000000a00 */
[----:B0-----:R-:W-:-:S05]  /*7ef0*/  VIADD R0, R0, 0x3f ;  /* 0x0000003f00007836 */ /* 0x001fca0000000000 */
[----:B------:R-:W-:-:S04]  /*7f00*/  SHF.R.S32.HI R3, RZ, 0x1f, R0 ;  /* 0x0000001fff037819 */ /* 0x000fc80000011400 */
[----:B------:R-:W-:Y:S01]  /*7f10*/  LEA.HI R3, R3, R0, RZ, 0x6 ;  /* 0x0000000003037211 */ /* 0x000fe200078f30ff */
[----:B------:R-:W-:-:S03]  /*7f20*/  IMAD.MOV.U32 R0, RZ, RZ, 0x1 ;  /* 0x00000001ff007424 */ /* 0x000fc600078e00ff */
[----:B------:R-:W-:-:S05]  /*7f30*/  SHF.R.S32.HI R3, RZ, 0x6, R3 ;  /* 0x00000006ff037819 */ /* 0x000fca0000011403 */
[----:B------:R-:W-:-:S07]  /*7f40*/  VIADD R10, R3, 0x1 ;  /* 0x00000001030a7836 */ /* 0x000fce0000000000 */
.L_x_172:
[----:B------:R-:W-:-:S03]  /*7f50*/  UMOV UR6, 0xffffffff ;  /* 0xffffffff00067882 */ /* 0x000fc60000000000 */
[----:B------:R-:W-:Y:S05]  /*7f60*/  BRA.DIV UR6, `(.L_x_161) ;  /* 0x0000001206147947 */ /* 0x000fea000b800000 */
[----:B------:R-:W-:-:S13]  /*7f70*/  ELECT P6, URZ, PT ;  /* 0x00000000003f782f */ /* 0x000fda00038c0000 */
.L_x_185:
[----:B------:R-:W0:Y:S01]  /*7f80*/  LDC R4, c[0x0][0x28c] ;  /* 0x0000a300ff047b82 */ /* 0x000e220000000800 */
[----:B------:R-:W-:Y:S01]  /*7f90*/  BSSY B1, `(.L_x_162) ;  /* 0x0000043000017945 */ /* 0x000fe20003800000 */
[----:B0-----:R-:W-:-:S13]  /*7fa0*/  ISETP.LT.OR P6, PT, R4, 0x1, !P6 ;  /* 0x000000010400780c */ /* 0x001fda00077c1670 */
[----:B------:R-:W-:Y:S05]  /*7fb0*/  @P6 BRA `(.L_x_163) ;  /* 0x0000000400006947 */ /* 0x000fea0003800000 */
[----:B------:R-:W-:Y:S02]  /*7fc0*/  IMAD.SHL.U32 R19, R19, 0x100, RZ ;  /* 0x0000010013137824 */ /* 0x000fe400078e00ff */
[----:B------:R-:W-:Y:S02]  /*7fd0*/  IMAD.SHL.U32 R20, R20, 0x40, RZ ;  /* 0x0000004014147824 */ /* 0x000fe400078e00ff */
[----:B------:R-:W-:Y:S02]  /*7fe0*/  IMAD.MOV.U32 R21, RZ, RZ, RZ ;  /* 0x000000ffff157224 */ /* 0x000fe400078e00ff */
[----:B------:R-:W-:Y:S02]  /*7ff0*/  IMAD.MOV.U32 R4, RZ, RZ, R10 ;  /* 0x000000ffff047224 */ /* 0x000fe400078e000a */
[----:B------:R-:W-:Y:S02]  /*8000*/  IMAD.MOV.U32 R5, RZ, RZ, R0 ;  /* 0x000000ffff057224 */ /* 0x000fe400078e0000 */
[----:B------:R-:W-:-:S07]  /*8010*/  IMAD.MOV.U32 R6, RZ, RZ, R12 ;  /* 0x000000ffff067224 */ /* 0x000fce00078e000c */
.L_x_167:
[----:B------:R-:W0:Y:S01]  /*8020*/  S2R R14, SR_CgaCtaId ;  /* 0x00000000000e7919 */ /* 0x000e220000008800 */
[----:B------:R-:W-:Y:S01]  /*8030*/  MOV R7, 0x400 ;  /* 0x0000040000077802 */ /* 0x000fe20000000f00 */
[----:B------:R-:W1:Y:S03]  /*8040*/  @!P2 LDC R9, c[0x0][0x500] ;  /* 0x00014000ff09ab82 */ /* 0x000e660000000800 */
[----:B0-----:R-:W-:Y:S02]  /*8050*/  LEA R15, R14, R7, 0x18 ;  /* 0x000000070e0f7211 */ /* 0x001fe400078ec0ff */
[----:B------:R-:W-:-:S03]  /*8060*/  SHF.L.U32 R7, R5, 0x1f, RZ ;  /* 0x0000001f05077819 */ /* 0x000fc600000006ff */
[----:B------:R-:W-:-:S04]  /*8070*/  IMAD R14, R6, 0x8, R15 ;  /* 0x00000008060e7824 */ /* 0x000fc800078e020f */
[----:B------:R-:W0:Y:S02]  /*8080*/  SYNCS.PHASECHK.TRANS64.TRYWAIT P1, [R14+URZ+0x30], R7 ;  /* 0x000030070e0075a7 */ /* 0x000e24000802017f */
[----:B01----:R-:W-:Y:S05]  /*8090*/  @!P1 BRA `(.L_x_164) ;  /* 0x0000000c00e89947 */ /* 0x003fea0003800000 */
.L_x_186:
[----:B0-----:R-:W-:Y:S01]  /*80a0*/  PRMT R7, R11, 0x9910, RZ ;  /* 0x000099100b077816 */ /* 0x001fe200000000ff */
[----:B------:R0:W-:Y:S03]  /*80b0*/  @!P2 SYNCS.ARRIVE.TRANS64 RZ, [R14+URZ], R9 ;  /* 0x000000090effa9a7 */ /* 0x0001e6000800003f */
[----:B------:R-:W-:-:S13]  /*80c0*/  ISETP.NE.AND P1, PT, R7, 0x2, PT ;  /* 0x000000020700780c */ /* 0x000fda0003f25270 */
[----:B0-----:R-:W-:Y:S05]  /*80d0*/  @P1 BRA `(.L_x_165) ;  /* 0x0000000000041947 */ /* 0x001fea0003800000 */
[----:B------:R-:W-:Y:S01]  /*80e0*/  BPT.TRAP 0x1 ;  /* 0x000000040000795c */ /* 0x000fe20000300000 */
.L_x_165:
[----:B------:R-:W-:Y:S05]  /*80f0*/  @P0 BRA `(.L_x_166) ;  /* 0x0000000000040947 */ /* 0x000fea0003800000 */
[----:B------:R-:W-:Y:S01]  /*8100*/  BPT.TRAP 0x1 ;  /* 0x000000040000795c */ /* 0x000fe20000300000 */
.L_x_166:
[C-C-:B------:R-:W-:Y:S01]  /*8110*/  IMAD R7, R6.reuse, 0x10000, R15.reuse ;  /* 0x0001000006077824 */ /* 0x140fe200078e020f */
[----:B------:R-:W-:Y:S01]  /*8120*/  R2UR UR34, R21 ;  /* 0x00000000152272ca */ /* 0x000fe200000e0000 */
[----:B------:R-:W-:Y:S01]  /*8130*/  IMAD R15, R6, 0x4000, R15 ;  /* 0x00004000060f7824 */ /* 0x000fe200078e020f */
[----:B------:R-:W-:Y:S01]  /*8140*/  R2UR UR33, R14 ;  /* 0x000000000e2172ca */ /* 0x000fe200000e0000 */
[----:B------:R-:W-:Y:S01]  /*8150*/  VIADD R4, R4, 0xffffffff ;  /* 0xffffffff04047836 */ /* 0x000fe20000000000 */
[----:B------:R-:W-:Y:S01]  /*8160*/  R2UR UR24, R7 ;  /* 0x00000000071872ca */ /* 0x000fe200000e0000 */
[----:B------:R-:W-:Y:S01]  /*8170*/  UIADD3 UR6, UP0, UR22, 0xf0, URZ ;  /* 0x000000f016067890 */ /* 0x000fe2000ff1e03f */
[----:B------:R-:W-:Y:S01]  /*8180*/  R2UR UR8, R15 ;  /* 0x000000000f0872ca */ /* 0x000fe200000e0000 */
[----:B------:R-:W-:Y:S01]  /*8190*/  UIADD3 UR30, UP1, UR22, 0x1f0, URZ ;  /* 0x000001f0161e7890 */ /* 0x000fe2000ff3e03f */
[----:B------:R-:W-:Y:S01]  /*81a0*/  R2UR UR36, R8 ;  /* 0x00000000082472ca */ /* 0x000fe200000e0000 */
[----:B------:R-:W-:Y:S01]  /*81b0*/  UIADD3.X UR7, URZ, UR23, URZ, UP0, !UPT ;  /* 0x000000173f077290 */ /* 0x000fe200087fe43f */
[----:B------:R-:W-:Y:S01]  /*81c0*/  R2UR UR35, R19 ;  /* 0x00000000132372ca */ /* 0x000fe200000e0000 */
[----:B------:R-:W-:Y:S01]  /*81d0*/  UIADD3.X UR31, URZ, UR23, URZ, UP1, !UPT ;  /* 0x000000173f1f7290 */ /* 0x000fe20008ffe43f */
[----:B------:R-:W-:Y:S01]  /*81e0*/  R2UR UR19, R20 ;  /* 0x00000000141372ca */ /* 0x000fe200000e0000 */
[----:B------:R-:W-:Y:S01]  /*81f0*/  UIADD3 UR26, UR34, 0x20, URZ ;  /* 0x00000020221a7890 */ /* 0x000fe2000fffe03f */
[----:B------:R-:W-:Y:S01]  /*8200*/  ISETP.GT.AND P3, PT, R4, 0x1, PT ;  /* 0x000000010400780c */ /* 0x000fe20003f64270 */
[----:B------:R-:W-:Y:S01]  /*8210*/  VIADD R6, R6, 0x1 ;  /* 0x0000000106067836 */ /* 0x000fe20000000000 */
[----:B------:R-:W-:Y:S01]  /*8220*/  UMOV UR14, 0x0 ;  /* 0x00000000000e7882 */ /* 0x000fe20000000000 */
[----:B------:R-:W-:Y:S01]  /*8230*/  UIADD3 UR32, UR24, 0x180, URZ ;  /* 0x0000018018207890 */ /* 0x000fe2000fffe03f */
[----:B------:R-:W-:Y:S01]  /*8240*/  VIADD R21, R21, 0x40 ;  /* 0x0000004015157836 */ /* 0x000fe20000000000 */
[----:B------:R-:W-:Y:S01]  /*8250*/  UIADD3 UR24, UR24, 0x8180, URZ ;  /* 0x0000818018187890 */ /* 0x000fe2000fffe03f */
[----:B------:R-:W-:Y:S01]  /*8260*/  ISETP.NE.AND P1, PT, R6, 0x6, PT ;  /* 0x000000060600780c */ /* 0x000fe20003f25270 */
[----:B------:R-:W-:-:S02]  /*8270*/  UIADD3 UR16, UR8, 0x60180, URZ ;  /* 0x0006018008107890 */ /* 0x000fc4000fffe03f */
[----:B------:R-:W-:Y:S01]  /*8280*/  UIADD3 UR8, UR8, 0x62180, URZ ;  /* 0x0006218008087890 */ /* 0x000fe2000fffe03f */
[----:B------:R-:W-:Y:S01]  /*8290*/  SEL R14, RZ, 0x1, P1 ;  /* 0x00000001ff0e7807 */ /* 0x000fe20000800000 */
[----:B------:R-:W-:Y:S01]  /*82a0*/  UMOV UR15, 0x10000000 ;  /* 0x10000000000f7882 */ /* 0x000fe20000000000 */
[----:B------:R-:W-:Y:S01]  /*82b0*/  UMOV UR25, UR33 ;  /* 0x0000002100197c82 */ /* 0x000fe20008000000 */
[----:B------:R-:W-:Y:S01]  /*82c0*/  UMOV UR28, UR36 ;  /* 0x00000024001c7c82 */ /* 0x000fe20008000000 */
[----:B------:R-:W-:Y:S01]  /*82d0*/  UMOV UR27, UR35 ;  /* 0x00000023001b7c82 */ /* 0x000fe20008000000 */
[----:B------:R-:W-:Y:S01]  /*82e0*/  UMOV UR17, UR33 ;  /* 0x0000002100117c82 */ /* 0x000fe20008000000 */
[----:B------:R-:W-:Y:S01]  /*82f0*/  UMOV UR18, UR34 ;  /* 0x0000002200127c82 */ /* 0x000fe20008000000 */
[----:B------:R-:W-:Y:S01]  /*8300*/  UMOV UR20, UR36 ;  /* 0x0000002400147c82 */ /* 0x000fe20008000000 */
[----:B------:R0:W-:Y:S01]  /*8310*/  UTMALDG.3D [UR32], [UR6], desc[UR14] ;  /* 0x00000e20060075b4 */ /* 0x0001e20008011000 */
[----:B------:R-:W-:Y:S01]  /*8320*/  UMOV UR9, UR33 ;  /* 0x0000002100097c82 */ /* 0x000fe20008000000 */
[----:B------:R-:W-:Y:S01]  /*8330*/  UMOV UR11, UR19 ;  /* 0x00000013000b7c82 */ /* 0x000fe20008000000 */
[----:B------:R-:W-:Y:S01]  /*8340*/  UMOV UR12, UR36 ;  /* 0x00000024000c7c82 */ /* 0x000fe20008000000 */
[----:B------:R-:W-:Y:S01]  /*8350*/  UMOV UR10, UR26 ;  /* 0x0000001a000a7c82 */ /* 0x000fe20008000000 */
[----:B------:R-:W-:-:S02]  /*8360*/  LOP3.LUT R5, R5, R14, RZ, 0x3c, !PT ;  /* 0x0000000e05057212 */ /* 0x000fc400078e3cff */
[----:B------:R-:W-:Y:S01]  /*8370*/  SEL R6, R6, RZ, P1 ;  /* 0x000000ff06067207 */ /* 0x000fe20000800000 */
[----:B------:R0:W-:Y:S01]  /*8380*/  UTMALDG.3D [UR24], [UR6], desc[UR14] ;  /* 0x00000e18060075b4 */ /* 0x0001e20008011000 */
[----:B------:R0:W-:Y:S01]  /*8390*/  UTMALDG.3D [UR16], [UR30], desc[UR14] ;  /* 0x00000e101e0075b4 */ /* 0x0001e20008011000 */
[----:B------:R0:W-:Y:S02]  /*83a0*/  UTMALDG.3D [UR8], [UR30], desc[UR14] ;  /* 0x00000e081e0075b4 */ /* 0x0001e40008011000 */
[----:B0-----:R-:W-:Y:S05]  /*83b0*/  @P3 BRA `(.L_x_167) ;  /* 0xfffffffc00183947 */ /* 0x001fea000383ffff */
.L_x_163:
[----:B------:R-:W-:Y:S05]  /*83c0*/  BSYNC B1 ;  /* 0x0000000000017941 */ /* 0x000fea0003800000 */
.L_x_162:
[----:B------:R-:W-:Y:S01]  /*83d0*/  LOP3.LUT P3, RZ, R13, 0xff, RZ, 0xc0, !PT ;  /* 0x000000ff0dff7812 */ /* 0x000fe2000786c0ff */
[----:B------:R-:W-:Y:S01]  /*83e0*/  IMAD.IADD R12, R3, 0x1, R12 ;  /* 0x00000001030c7824 */ /* 0x000fe200078e020c */
[----:B------:R-:W-:Y:S01]  /*83f0*/  IADD3 R16, P4, R16, UR38, RZ ;  /* 0x0000002610107c10 */ /* 0x000fe2000ff9e0ff */
[----:B------:R-:W-:Y:S01]  /*8400*/  ULDC.64 UR6, c[0x0][0x650] ;  /* 0x0001940000067ab9 */ /* 0x000fe20000000a00 */
[----:B------:R-:W-:Y:S01]  /*8410*/  BSSY B1, `(.L_x_168) ;  /* 0x000006a000017945 */ /* 0x000fe20003800000 */
[----:B------:R-:W-:Y:S01]  /*8420*/  IMAD.MOV.U32 R19, RZ, RZ, -0x1 ;  /* 0xffffffffff137424 */ /* 0x000fe200078e00ff */
[----:B------:R-:W-:Y:S01]  /*8430*/  ISETP.GT.U32.AND P1, PT, R12, 0x5, PT ;  /* 0x000000050c00780c */ /* 0x000fe20003f24070 */
[----:B------:R-:W-:Y:S01]  /*8440*/  IMAD.MOV.U32 R20, RZ, RZ, -0x1 ;  /* 0xffffffffff147424 */ /* 0x000fe200078e00ff */
[----:B------:R-:W-:Y:S01]  /*8450*/  IADD3.X R17, R17, UR41, RZ, P4, !PT ;  /* 0x0000002911117c10 */ /* 0x000fe2000a7fe4ff */
[----:B------:R-:W-:Y:S01]  /*8460*/  IMAD.MOV.U32 R8, RZ, RZ, -0x1 ;  /* 0xffffffffff087424 */ /* 0x000fe200078e00ff */
[----:B------:R-:W-:-:S02]  /*8470*/  ISETP.LT.U32.AND P1, PT, R3, 0x6, P1 ;  /* 0x000000060300780c */ /* 0x000fc40000f21070 */
[----:B------:R-:W-:Y:S01]  /*8480*/  PRMT R13, RZ, 0x7610, R13 ;  /* 0x00007610ff0d7816 */ /* 0x000fe2000000000d */
[----:B------:R-:W0:Y:S01]  /*8490*/  @P3 S2R R5, SR_CgaCtaId ;  /* 0x0000000000053919 */ /* 0x000e220000008800 */
[----:B------:R-:W-:-:S04]  /*84a0*/  @P3 MOV R4, 0x400 ;  /* 0x0000040000043802 */ /* 0x000fc80000000f00 */
[----:B0-----:R-:W-:Y:S01]  /*84b0*/  @P3 LEA R6, R5, R4, 0x18 ;  /* 0x0000000405063211 */ /* 0x001fe200078ec0ff */
[----:B------:R-:W-:-:S03]  /*84c0*/  IMAD.WIDE.U32 R4, R12, -0x55555555, RZ ;  /* 0xaaaaaaab0c047825 */ /* 0x000fc600078e00ff */
[----:B------:R0:W-:Y:S01]  /*84d0*/  @P3 SYNCS.ARRIVE.TRANS64.A1T0 RZ, [R6+URZ+0x78], RZ ;  /* 0x000078ff06ff39a7 */ /* 0x0001e2000810003f */
[----:B------:R-:W-:Y:S02]  /*84e0*/  ISETP.GE.U32.AND P3, PT, R3, 0x6, PT ;  /* 0x000000060300780c */ /* 0x000fe40003f66070 */
[----:B------:R-:W-:Y:S02]  /*84f0*/  SHF.R.U32.HI R7, RZ, 0x2, R5 ;  /* 0x00000002ff077819 */ /* 0x000fe40000011605 */
[----:B------:R-:W-:Y:S02]  /*8500*/  SEL R5, RZ, 0x1, !P1 ;  /* 0x00000001ff057807 */ /* 0x000fe40004800000 */
[----:B------:R-:W-:Y:S01]  /*8510*/  ISETP.GE.U32.AND P1, PT, R16, UR6, PT ;  /* 0x0000000610007c0c */ /* 0x000fe2000bf26070 */
[----:B------:R-:W-:Y:S01]  /*8520*/  IMAD R12, R7, -0x6, R12 ;  /* 0xfffffffa070c7824 */ /* 0x000fe200078e020c */
[----:B------:R-:W-:Y:S02]  /*8530*/  LOP3.LUT R0, R0, R5, RZ, 0x3c, !PT ;  /* 0x0000000500007212 */ /* 0x000fe400078e3cff */
[----:B------:R-:W-:-:S02]  /*8540*/  ISETP.GE.U32.AND.EX P1, PT, R17, UR7, PT, P1 ;  /* 0x0000000711007c0c */ /* 0x000fc4000bf26110 */
[----:B------:R-:W-:Y:S02]  /*8550*/  PRMT R4, RZ, 0x7610, R4 ;  /* 0x00007610ff047816 */ /* 0x000fe40000000004 */
[----:B------:R-:W-:-:S09]  /*8560*/  @P3 LOP3.LUT R0, R0, 0x1, R7, 0x78, !PT ;  /* 0x0000000100003812 */ /* 0x000fd200078e7807 */
[----:B0-----:R-:W-:Y:S05]  /*8570*/  @P1 BRA `(.L_x_169) ;  /* 0x00000004004c1947 */ /* 0x001fea0003800000 */
[----:B------:R-:W-:Y:S01]  /*8580*/  ULDC.64 UR6, c[0x0][0x628] ;  /* 0x00018a0000067ab9 */ /* 0x000fe20000000a00 */
[----:B------:R-:W0:Y:S01]  /*8590*/  S2R R15, SR_CTAID.X ;  /* 0x00000000000f7919 */ /* 0x000e220000002500 */
[----:B------:R-:W-:Y:S01]  /*85a0*/  ISETP.NE.U32.AND P1, PT, RZ, UR6, PT ;  /* 0x00000006ff007c0c */ /* 0x000fe2000bf25070 */
[----:B------:R-:W-:Y:S01]  /*85b0*/  ULDC UR9, c[0x0][0x630] ;  /* 0x00018c0000097ab9 */ /* 0x000fe20000000800 */
[----:B------:R-:W-:Y:S01]  /*85c0*/  IMAD.MOV.U32 R4, RZ, RZ, R16 ;  /* 0x000000ffff047224 */ /* 0x000fe200078e0010 */
[----:B------:R-:W1:Y:S01]  /*85d0*/  S2R R14, SR_CTAID.Y ;  /* 0x00000000000e7919 */ /* 0x000e620000002600 */
[----:B------:R-:W-:Y:S01]  /*85e0*/  ISETP.NE.AND.EX P1, PT, RZ, UR7, PT, P1 ;  /* 0x00000007ff007c0c */ /* 0x000fe2000bf25310 */
[----:B------:R-:W-:-:S12]  /*85f0*/  IMAD.MOV.U32 R5, RZ, RZ, R17 ;  /* 0x000000ffff057224 */ /* 0x000fd800078e0011 */
[----:B------:R-:W-:Y:S05]  /*8600*/  @!P1 BRA `(.L_x_170) ;  /* 0x0000000000289947 */ /* 0x000fea0003800000 */
[----:B------:R-:W-:Y:S02]  /*8610*/  ULDC UR8, c[0x0][0x634] ;  /* 0x00018d0000087ab9 */ /* 0x000fe40000000800 */
[----:B------:R-:W-:-:S05]  /*8620*/  IADD3 R9, P1, R16, UR8, RZ ;  /* 0x0000000810097c10 */ /* 0x000fca000ff3e0ff */
[----:B------:R-:W-:-:S04]  /*8630*/  IMAD.X R19, RZ, RZ, R17, P1 ;  /* 0x000000ffff137224 */ /* 0x000fc800008e0611 */
[----:B------:R-:W-:-:S04]  /*8640*/  IMAD.WIDE.U32 R6, R19, UR6, RZ ;  /* 0x0000000613067c25 */ /* 0x000fc8000f8e00ff */
[----:B------:R-:W-:-:S04]  /*8650*/  IMAD.WIDE.U32 R6, P1, R9, UR7, R6 ;  /* 0x0000000709067c25 */ /* 0x000fc8000f820006 */
[----:B------:R-:W-:-:S04]  /*8660*/  IMAD.WIDE.U32 R8, R9, UR6, RZ ;  /* 0x0000000609087c25 */ /* 0x000fc8000f8e00ff */
[----:B------:R-:W-:Y:S01]  /*8670*/  IMAD.X R5, RZ, RZ, RZ, P1 ;  /* 0x000000ffff057224 */ /* 0x000fe200008e06ff */
[----:B------:R-:W-:Y:S01]  /*8680*/  IADD3 RZ, P1, R9, R6, RZ ;  /* 0x0000000609ff7210 */ /* 0x000fe20007f3e0ff */
[----:B------:R-:W-:-:S04]  /*8690*/  IMAD.MOV.U32 R4, RZ, RZ, R7 ;  /* 0x000000ffff047224 */ /* 0x000fc800078e0007 */
[----:B------:R-:W-:-:S08]  /*86a0*/  IMAD.WIDE.U32.X R4, R19, UR7, R4, P1 ;  /* 0x0000000713047c25 */ /* 0x000fd000088e0404 */
.L_x_170:
[--C-:B------:R-:W-:Y:S01]  /*86b0*/  SHF.R.U64 R8, R4, UR9, R5.reuse ;  /* 0x0000000904087c19 */ /* 0x100fe20008001205 */
[----:B------:R-:W-:Y:S01]  /*86c0*/  ULDC.64 UR6, c[0x0][0x620] ;  /* 0x0001880000067ab9 */ /* 0x000fe20000000a00 */
[----:B------:R-:W-:Y:S01]  /*86d0*/  SHF.R.U32.HI R4, RZ, UR9, R5 ;  /* 0x00000009ff047c19 */ /* 0x000fe20008011605 */
[----:B------:R-:W2:Y:S01]  /*86e0*/  LDC R24, c[0x0][0x144] ;  /* 0x00005100ff187b82 */ /* 0x000ea20000000800 */
[----:B------:R-:W-:Y:S01]  /*86f0*/  IADD3 R7, P1, RZ, -R8, RZ ;  /* 0x80000008ff077210 */ /* 0x000fe20007f3e0ff */
[----:B------:R-:W-:Y:S01]  /*8700*/  ULDC.64 UR10, c[0x0][0x640] ;  /* 0x00019000000a7ab9 */ /* 0x000fe20000000a00 */
[----:B0-----:R-:W-:Y:S01]  /*8710*/  I2FP.F32.U32 R9, R15 ;  /* 0x0000000f00097245 */ /* 0x001fe20000201000 */
[----:B------:R-:W-:Y:S02]  /*8720*/  ULDC UR8, c[0x0][0x608] ;  /* 0x0001820000087ab9 */ /* 0x000fe40000000800 */
[----:B------:R-:W-:Y:S01]  /*8730*/  IMAD.X R4, RZ, RZ, ~R4, P1 ;  /* 0x000000ffff047224 */ /* 0x000fe200008e0e04 */
[----:B------:R-:W-:Y:S01]  /*8740*/  ISETP.NE.U32.AND P1, PT, RZ, UR10, PT ;  /* 0x0000000aff007c0c */ /* 0x000fe2000bf25070 */
[----:B------:R-:W0:Y:S02]  /*8750*/  LDC R21, c[0x0][0x148] ;  /* 0x00005200ff157b82 */ /* 0x000e240000000800 */
[----:B------:R-:W-:Y:S01]  /*8760*/  IMAD R6, R4, UR6, RZ ;  /* 0x0000000604067c24 */ /* 0x000fe2000f8e02ff */
[----:B------:R-:W-:Y:S01]  /*8770*/  ISETP.NE.AND.EX P1, PT, RZ, UR11, PT, P1 ;  /* 0x0000000bff007c0c */ /* 0x000fe2000bf25310 */
[----:B------:R-:W-:Y:S01]  /*8780*/  IMAD.WIDE.U32 R4, R7, UR6, R16 ;  /* 0x0000000607047c25 */ /* 0x000fe2000f8e0010 */
[----:B------:R-:W-:-:S03]  /*8790*/  ULDC UR6, c[0x0][0x150] ;  /* 0x0000540000067ab9 */ /* 0x000fc60000000800 */
[----:B------:R-:W-:Y:S02]  /*87a0*/  IMAD R7, R7, UR7, R6 ;  /* 0x0000000707077c24 */ /* 0x000fe4000f8e0206 */
[----:B------:R-:W-:Y:S01]  /*87b0*/  FMUL R6, R9, UR6 ;  /* 0x0000000609067c20 */ /* 0x000fe20008400000 */
[----:B------:R-:W-:Y:S01]  /*87c0*/  ULDC UR6, c[0x0][0x618] ;  /* 0x0001860000067ab9 */ /* 0x000fe20000000800 */
[----:B------:R-:W-:Y:S01]  /*87d0*/  ULDC UR7, c[0x0][0x154] ;  /* 0x0000550000077ab9 */ /* 0x000fe20000000800 */
[----:B------:R-:W-:-:S03]  /*87e0*/  IMAD.IADD R5, R5, 0x1, R7 ;  /* 0x0000000105057824 */ /* 0x000fc600078e0207 */
[----:B------:R-:W3:Y:S02]  /*87f0*/  F2I.U32.TRUNC.NTZ R6, R6 ;  /* 0x0000000600067305 */ /* 0x000ee4000020f000 */
[----:B------:R-:W-:Y:S02]  /*8800*/  SHF.R.U64 R9, R4, UR6, R5 ;  /* 0x0000000604097c19 */ /* 0x000fe40008001205 */
[----:B-1----:R-:W-:-:S05]  /*8810*/  I2FP.F32.U32 R4, R14 ;  /* 0x0000000e00047245 */ /* 0x002fca0000201000 */
[----:B------:R-:W-:Y:S01]  /*8820*/  FMUL R22, R4, UR7 ;  /* 0x0000000704167c20 */ /* 0x000fe20008400000 */
[----:B------:R-:W-:Y:S01]  /*8830*/  SHF.R.U32.HI R4, RZ, UR6, R5 ;  /* 0x00000006ff047c19 */ /* 0x000fe20008011605 */
[----:B------:R-:W-:-:S03]  /*8840*/  ULDC UR6, c[0x0][0x658] ;  /* 0x0001960000067ab9 */ /* 0x000fc60000000800 */
[--C-:B------:R-:W-:Y:S01]  /*8850*/  SHF.R.U64 R20, R9, UR8, R4.reuse ;  /* 0x0000000809147c19 */ /* 0x100fe20008001204 */
[----:B------:R-:W1:Y:S01]  /*8860*/  F2I.U32.TRUNC.NTZ R22, R22 ;  /* 0x0000001600167305 */ /* 0x000e62000020f000 */
[----:B------:R-:W-:Y:S01]  /*8870*/  SHF.R.U32.HI R5, RZ, UR8, R4 ;  /* 0x00000008ff057c19 */ /* 0x000fe20008011604 */
[----:B---3--:R-:W-:-:S03]  /*8880*/  IMAD.MOV R6, RZ, RZ, -R6 ;  /* 0x000000ffff067224 */ /* 0x008fc600078e0a06 */
[----:B------:R-:W-:Y:S01]  /*8890*/  SHF.R.U64 R19, R20, UR6, R5 ;  /* 0x0000000614137c19 */ /* 0x000fe20008001205 */
[----:B--2---:R-:W-:Y:S01]  /*88a0*/  IMAD R15, R24, R6, R15 ;  /* 0x00000006180f7224 */ /* 0x004fe200078e020f */
[----:B------:R-:W-:-:S03]  /*88b0*/  SHF.R.U32.HI R23, RZ, UR6, R5 ;  /* 0x00000006ff177c19 */ /* 0x000fc60008011605 */
[----:B------:R-:W-:Y:S02]  /*88c0*/  IMAD.MOV.U32 R4, RZ, RZ, R19 ;  /* 0x000000ffff047224 */ /* 0x000fe400078e0013 */
[----:B------:R-:W-:Y:S01]  /*88d0*/  IMAD.MOV.U32 R5, RZ, RZ, R23 ;  /* 0x000000ffff057224 */ /* 0x000fe200078e0017 */
[----:B-1----:R-:W-:Y:S06]  /*88e0*/  @!P1 BRA `(.L_x_171) ;  /* 0x0000000000289947 */ /* 0x002fec0003800000 */
[----:B------:R-:W-:Y:S02]  /*88f0*/  ULDC UR6, c[0x0][0x64c] ;  /* 0x0001930000067ab9 */ /* 0x000fe40000000800 */
[----:B------:R-:W-:-:S05]  /*8900*/  IADD3 R5, P1, R19, UR6, RZ ;  /* 0x0000000613057c10 */ /* 0x000fca000ff3e0ff */
[----:B------:R-:W-:-:S04]  /*8910*/  IMAD.X R23, RZ, RZ, R23, P1 ;  /* 0x000000ffff177224 */ /* 0x000fc800008e0617 */
[----:B------:R-:W-:-:S04]  /*8920*/  IMAD.WIDE.U32 R6, R23, UR10, RZ ;  /* 0x0000000a17067c25 */ /* 0x000fc8000f8e00ff */
[----:B------:R-:W-:-:S04]  /*8930*/  IMAD.WIDE.U32 R6, P1, R5, UR11, R6 ;  /* 0x0000000b05067c25 */ /* 0x000fc8000f820006 */
[----:B------:R-:W-:-:S04]  /*8940*/  IMAD.WIDE.U32 R4, R5, UR10, RZ ;  /* 0x0000000a05047c25 */ /* 0x000fc8000f8e00ff */
[----:B------:R-:W-:Y:S01]  /*8950*/  IMAD.MOV.U32 R4, RZ, RZ, R7 ;  /* 0x000000ffff047224 */ /* 0x000fe200078e0007 */
[----:B------:R-:W-:Y:S01]  /*8960*/  IADD3 RZ, P3, R5, R6, RZ ;  /* 0x0000000605ff7210 */ /* 0x000fe20007f7e0ff */
[----:B------:R-:W-:-:S04]  /*8970*/  IMAD.X R5, RZ, RZ, RZ, P1 ;  /* 0x000000ffff057224 */ /* 0x000fc800008e06ff */
[----:B------:R-:W-:-:S08]  /*8980*/  IMAD.WIDE.U32.X R4, R23, UR11, R4, P3 ;  /* 0x0000000b17047c25 */ /* 0x000fd000098e0404 */
.L_x_171:
[----:B------:R-:W-:Y:S01]  /*8990*/  ISETP.NE.AND P1, PT, R2, 0x1, PT ;  /* 0x000000010200780c */ /* 0x000fe20003f25270 */
[----:B------:R-:W-:Y:S01]  /*89a0*/  ULDC UR6, c[0x0][0x648] ;  /* 0x0001920000067ab9 */ /* 0x000fe20000000800 */
[----:B------:R-:W-:Y:S01]  /*89b0*/  LOP3.LUT R20, R20, UR13, RZ, 0xc0, !PT ;  /* 0x0000000d14147c12 */ /* 0x000fe2000f8ec0ff */
[----:B------:R-:W-:Y:S01]  /*89c0*/  IMAD.MOV R22, RZ, RZ, -R22 ;  /* 0x000000ffff167224 */ /* 0x000fe200078e0a16 */
[----:B------:R-:W-:Y:S01]  /*89d0*/  SHF.R.U64 R5, R4, UR6, R5 ;  /* 0x0000000604057c19 */ /* 0x000fe20008001205 */
[----:B------:R-:W-:Y:S01]  /*89e0*/  ULDC UR6, c[0x0][0x638] ;  /* 0x00018e0000067ab9 */ /* 0x000fe20000000800 */
[----:B------:R-:W-:Y:S01]  /*89f0*/  LOP3.LUT R6, R9, UR4, RZ, 0xc0, !PT ;  /* 0x0000000409067c12 */ /* 0x000fe2000f8ec0ff */
[----:B------:R-:W-:Y:S02]  /*8a00*/  ULDC UR7, c[0x0][0x610] ;  /* 0x0001840000077ab9 */ /* 0x000fe40000000800 */
[----:B------:R-:W-:Y:S02]  /*8a10*/  IMAD.MOV R4, RZ, RZ, -R5 ;  /* 0x000000ffff047224 */ /* 0x000fe400078e0a05 */
[----:B------:R-:W-:-:S02]  /*8a20*/  IMAD R20, R5, UR5, R20 ;  /* 0x0000000505147c24 */ /* 0x000fc4000f8e0214 */
[----:B0-----:R-:W-:Y:S02]  /*8a30*/  @P1 IMAD R15, R21, R22, R14 ;  /* 0x00000016150f1224 */ /* 0x001fe400078e020e */
[----:B------:R-:W-:Y:S01]  /*8a40*/  IMAD R19, R4, UR6, R19 ;  /* 0x0000000604137c24 */ /* 0x000fe2000f8e0213 */
[----:B------:R-:W-:Y:S01]  /*8a50*/  ULDC UR6, c[0x0][0x600] ;  /* 0x0001800000067ab9 */ /* 0x000fe20000000800 */
[----:B------:R-:W-:Y:S02]  /*8a60*/  IMAD R15, R20, UR7, R15 ;  /* 0x00000007140f7c24 */ /* 0x000fe4000f8e020f */
[----:B------:R-:W-:Y:S02]  /*8a70*/  IMAD R6, R19, UR6, R6 ;  /* 0x0000000613067c24 */ /* 0x000fe4000f8e0206 */
[----:B------:R-:W-:-:S03]  /*8a80*/  IMAD.MOV.U32 R4, RZ, RZ, 0x1 ;  /* 0x00000001ff047424 */ /* 0x000fc600078e00ff */
[----:B------:R-:W-:Y:S02]  /*8a90*/  SEL R20, R6, R15, !P1 ;  /* 0x0000000f06147207 */ /* 0x000fe40004800000 */
[----:B------:R-:W-:-:S07]  /*8aa0*/  SEL R19, R15, R6, !P1 ;  /* 0x000000060f137207 */ /* 0x000fce0004800000 */
.L_x_169:
[----:B------:R-:W-:Y:S05]  /*8ab0*/  BSYNC B1 ;  /* 0x0000000000017941 */ /* 0x000fea0003800000 */
.L_x_168:
[----:B------:R-:W-:-:S13]  /*8ac0*/  LOP3.LUT P1, RZ, R4, 0xff, RZ, 0xc0, !PT ;  /* 0x000000ff04ff7812 */ /* 0x000fda000782c0ff */
[----:B------:R-:W-:Y:S05]  /*8ad0*/  @P1 BRA `(.L_x_172) ;  /* 0xfffffff4001c1947 */ /* 0x000fea000383ffff */
[----:B------:R-:W-:Y:S05]  /*8ae0*/  BSYNC B0 ;  /* 0x0000000000007941 */ /* 0x000fea0003800000 */
.L_x_160:
[----:B------:R-:W-:-:S03]  /*8af0*/  UMOV UR6, 0xffffffff ;  /* 0xffffffff00067882 */ /* 0x000fc60000000000 */
[----:B------:R-:W-:Y:S05]  /*8b00*/  BRA.DIV UR6, `(.L_x_173) ;  /* 0x0000000606607947 */ /* 0x000fea000b800000 */
[----:B------:R-:W-:-:S13]  /*8b10*/  ELECT P6, URZ, PT ;  /* 0x00000000003f782f */ /* 0x000fda00038c0000 */
.L_x_189:
[----:B------:R-:W-:Y:S04]  /*8b20*/  BSSY B0, `(.L_x_174) ;  /* 0x000003d000007945 */ /* 0x000fe80003800000 */
[----:B------:R-:W-:Y:S05]  /*8b30*/  @!P6 BRA `(.L_x_175) ;  /* 0x0000000000ece947 */ /* 0x000fea0003800000 */
[----:B------:R-:W-:-:S04]  /*8b40*/  LOP3.LUT R18, R18, 0x2, RZ, 0xfc, !PT ;  /* 0x0000000212127812 */ /* 0x000fc800078efcff */
[----:B------:R-:W-:-:S13]  /*8b50*/  ISETP.NE.AND P0, PT, R18, 0x3, PT ;  /* 0x000000031200780c */ /* 0x000fda0003f05270 */
[----:B------:R-:W-:Y:S05]  /*8b60*/  @!P0 BRA `(.L_x_176) ;  /* 0x0000000000048947 */ /* 0x000fea0003800000 */
[----:B------:R-:W-:Y:S01]  /*8b70*/  BPT.TRAP 0x1 ;  /* 0x000000040000795c */ /* 0x000fe20000300000 */
.L_x_176:
[----:B------:R-:W0:Y:S01]  /*8b80*/  S2R R3, SR_CgaCtaId ;  /* 0x0000000000037919 */ /* 0x000e220000008800 */
[----:B------:R-:W-:-:S04]  /*8b90*/  MOV R2, 0x400 ;  /* 0x0000040000027802 */ /* 0x000fc80000000f00 */
[----:B0-----:R-:W-:Y:S02]  /*8ba0*/  LEA R3, R3, R2, 0x18 ;  /* 0x0000000203037211 */ /* 0x001fe400078ec0ff */
[----:B------:R-:W-:-:S03]  /*8bb0*/  SHF.L.U32 R2, R0, 0x1f, RZ ;  /* 0x0000001f00027819 */ /* 0x000fc600000006ff */
[----:B------:R-:W-:-:S04]  /*8bc0*/  VIADD R3, R3, 0x30 ;  /* 0x0000003003037836 */ /* 0x000fc80000000000 */
[C---:B------:R-:W-:Y:S02]  /*8bd0*/  IMAD R7, R12.reuse, 0x8, R3 ;  /* 0x000000080c077824 */ /* 0x040fe400078e0203 */
[----:B------:R-:W-:Y:S02]  /*8be0*/  VIADD R12, R12, 0x1 ;  /* 0x000000010c0c7836 */ /* 0x000fe40000000000 */
[----:B------:R-:W0:Y:S03]  /*8bf0*/  SYNCS.PHASECHK.TRANS64.TRYWAIT P0, [R7+URZ], R2 ;  /* 0x00000002070075a7 */ /* 0x000e26000800017f */
[----:B------:R-:W-:-:S04]  /*8c00*/  ISETP.NE.AND P1, PT, R12, 0x6, PT ;  /* 0x000000060c00780c */ /* 0x000fc80003f25270 */
[----:B------:R-:W-:Y:S02]  /*8c10*/  SEL R5, RZ, 0x1, P1 ;  /* 0x00000001ff057807 */ /* 0x000fe40000800000 */
[----:B------:R-:W-:Y:S02]  /*8c20*/  SEL R12, R12, RZ, P1 ;  /* 0x000000ff0c0c7207 */ /* 0x000fe40000800000 */
[----:B------:R-:W-:-:S03]  /*8c30*/  LOP3.LUT R5, R0, R5, RZ, 0x3c, !PT ;  /* 0x0000000500057212 */ /* 0x000fc600078e3cff */
[----:B------:R-:W-:Y:S01]  /*8c40*/  IMAD R9, R12, 0x8, R3 ;  /* 0x000000080c097824 */ /* 0x000fe200078e0203 */
[----:B------:R-:W-:Y:S01]  /*8c50*/  SHF.L.U32 R4, R5, 0x1f, RZ ;  /* 0x0000001f05047819 */ /* 0x000fe200000006ff */
[----:B0-----:R-:W-:Y:S06]  /*8c60*/  @!P0 BRA `(.L_x_177) ;  /* 0x0000000400288947 */ /* 0x001fec0003800000 */
.L_x_190:
[----:B------:R-:W1:Y:S01]  /*8c70*/  SYNCS.PHASECHK.TRANS64.TRYWAIT P0, [R9+URZ], R4 ;  /* 0x00000004090075a7 */ /* 0x000e62000800017f */
[----:B------:R-:W-:-:S05]  /*8c80*/  VIADD R0, R12, 0x1 ;  /* 0x000000010c007836 */ /* 0x000fca0000000000 */
[----:B------:R-:W-:-:S04]  /*8c90*/  ISETP.NE.AND P1, PT, R0, 0x6, PT ;  /* 0x000000060000780c */ /* 0x000fc80003f25270 */
[----:B0-----:R-:W-:Y:S02]  /*8ca0*/  SEL R2, RZ, 0x1, P1 ;  /* 0x00000001ff027807 */ /* 0x001fe40000800000 */
[----:B------:R-:W-:Y:S02]  /*8cb0*/  SEL R0, R0, RZ, P1 ;  /* 0x000000ff00007207 */ /* 0x000fe40000800000 */
[----:B------:R-:W-:-:S03]  /*8cc0*/  LOP3.LUT R7, R5, R2, RZ, 0x3c, !PT ;  /* 0x0000000205077212 */ /* 0x000fc600078e3cff */
[----:B------:R-:W-:Y:S01]  /*8cd0*/  IMAD R6, R0, 0x8, R3 ;  /* 0x0000000800067824 */ /* 0x000fe200078e0203 */
[----:B------:R-:W-:Y:S01]  /*8ce0*/  SHF.L.U32 R5, R7, 0x1f, RZ ;  /* 0x0000001f07057819 */ /* 0x000fe200000006ff */
[----:B-1----:R-:W-:Y:S06]  /*8cf0*/  @!P0 BRA `(.L_x_178) ;  /* 0x0000000400188947 */ /* 0x002fec0003800000 */
.L_x_191:
[----:B------:R-:W1:Y:S01]  /*8d00*/  SYNCS.PHASECHK.TRANS64.TRYWAIT P0, [R6+URZ], R5 ;  /* 0x00000005060075a7 */ /* 0x000e62000800017f */
[----:B------:R-:W-:-:S05]  /*8d10*/  VIADD R0, R0, 0x1 ;  /* 0x0000000100007836 */ /* 0x000fca0000000000 */
[----:B------:R-:W-:-:S04]  /*8d20*/  ISETP.NE.AND P1, PT, R0, 0x6, PT ;  /* 0x000000060000780c */ /* 0x000fc80003f25270 */
[----:B------:R-:W-:Y:S02]  /*8d30*/  SEL R2, RZ, 0x1, P1 ;  /* 0x00000001ff027807 */ /* 0x000fe40000800000 */
[----:B------:R-:W-:Y:S02]  /*8d40*/  SEL R0, R0, RZ, P1 ;  /* 0x000000ff00007207 */ /* 0x000fe40000800000 */
[----:B------:R-:W-:-:S03]  /*8d50*/  LOP3.LUT R7, R7, R2, RZ, 0x3c, !PT ;  /* 0x0000000207077212 */ /* 0x000fc600078e3cff */
[----:B0-----:R-:W-:Y:S01]  /*8d60*/  IMAD R9, R0, 0x8, R3 ;  /* 0x0000000800097824 */ /* 0x001fe200078e0203 */
[----:B------:R-:W-:Y:S01]  /*8d70*/  SHF.L.U32 R4, R7, 0x1f, RZ ;  /* 0x0000001f07047819 */ /* 0x000fe200000006ff */
[----:B-1----:R-:W-:Y:S06]  /*8d80*/  @!P0 BRA `(.L_x_179) ;  /* 0x0000000400088947 */ /* 0x002fec0003800000 */
.L_x_192:
        /* <DEDUP_REMOVED lines=9> */
.L_x_193:
[----:B------:R-:W1:Y:S01]  /*8e20*/  SYNCS.PHASECHK.TRANS64.TRYWAIT P0, [R6+URZ], R5 ;  /* 0x00000005060075a7 */ /* 0x000e62000800017f */
[----:B------:R-:W-:-:S05]  /*8e30*/  VIADD R0, R0, 0x1 ;  /* 0x0000000100007836 */ /* 0x000fca0000000000 */
[----:B------:R-:W-:-:S04]  /*8e40*/  ISETP.NE.AND P1, PT, R0, 0x6, PT ;  /* 0x000000060000780c */ /* 0x000fc80003f25270 */
[----:B------:R-:W-:Y:S02]  /*8e50*/  SEL R2, RZ, 0x1, P1 ;  /* 0x00000001ff027807 */ /* 0x000fe40000800000 */
[----:B------:R-:W-:Y:S02]  /*8e60*/  SEL R0, R0, RZ, P1 ;  /* 0x000000ff00007207 */ /* 0x000fe40000800000 */
[----:B------:R-:W-:Y:S01]  /*8e70*/  LOP3.LUT R2, R7, R2, RZ, 0x3c, !PT ;  /* 0x0000000207027212 */ /* 0x000fe200078e3cff */
[----:B-1----:R-:W-:Y:S06]  /*8e80*/  @!P0 BRA `(.L_x_181) ;  /* 0x0000000000f08947 */ /* 0x002fec0003800000 */
.L_x_194:
[----:B------:R-:W-:Y:S01]  /*8e90*/  IMAD R3, R0, 0x8, R3 ;  /* 0x0000000800037824 */ /* 0x000fe200078e0203 */
[----:B------:R-:W-:-:S07]  /*8ea0*/  SHF.L.U32 R0, R2, 0x1f, RZ ;  /* 0x0000001f02007819 */ /* 0x000fce00000006ff */
.L_x_182:
[----:B--2---:R2:W3:Y:S02]  /*8eb0*/  SYNCS.PHASECHK.TRANS64.TRYWAIT P0, [R3+URZ], R0 ;  /* 0x00000000030075a7 */ /* 0x0044e4000800017f */
[----:B---3--:R-:W-:Y:S05]  /*8ec0*/  @!P0 NANOSLEEP.SYNCS 0x989680 ;  /* 0x009896800000895d */ /* 0x008fea0003900000 */
[----:B------:R-:W3:Y:S02]  /*8ed0*/  @!P0 SYNCS.PHASECHK.TRANS64 P0, [R3+URZ], R0 ;  /* 0x00000000030085a7 */ /* 0x000ee4000800007f */
[----:B---3--:R-:W-:Y:S05]  /*8ee0*/  @!P0 BRA `(.L_x_182) ;  /* 0xfffffffc00f08947 */ /* 0x008fea000383ffff */
.L_x_175:
[----:B------:R-:W-:Y:S05]  /*8ef0*/  BSYNC B0 ;  /* 0x0000000000007941 */ /* 0x000fea0003800000 */
.L_x_174:
[----:B------:R-:W-:Y:S05]  /*8f00*/  EXIT ;  /* 0x000000000000794d */ /* 0x000fea0003800000 */
.L_x_17:
[----:B-1----:R1:W2:Y:S02]  /*8f10*/  SYNCS.PHASECHK.TRANS64.TRYWAIT P1, [R3+URZ], R0 ;  /* 0x00000000030075a7 */ /* 0x0022a4000802017f */
[----:B--2---:R-:W-:Y:S05]  /*8f20*/  @!P1 NANOSLEEP.SYNCS 0x989680 ;  /* 0x009896800000995d */ /* 0x004fea0003900000 */
[----:B------:R-:W2:Y:S02]  /*8f30*/  @!P1 SYNCS.PHASECHK.TRANS64 P1, [R3+URZ], R0 ;  /* 0x00000000030095a7 */ /* 0x000ea4000802007f */
[----:B--2---:R-:W-:Y:S05]  /*8f40*/  @!P1 BRA `(.L_x_17) ;  /* 0xfffffffc00f09947 */ /* 0x004fea000383ffff */
[----:B------:R-:W-:Y:S05]  /*8f50*/  BRA `(.L_x_16) ;  /* 0xffffff8400747947 */ /* 0x000fea000383ffff */
.L_x_22:
[----:B-1----:R-:W-:-:S04]  /*8f60*/  IMAD.U32 R4, RZ, RZ, UR4 ;  /* 0x00000004ff047e24 */ /* 0x002fc8000f8e00ff */
[----:B------:R1:W2:Y:S03]  /*8f70*/  SYNCS.PHASECHK.TRANS64.TRYWAIT P1, [R4+URZ], R3 ;  /* 0x00000003040075a7 */ /* 0x0002a6000802017f */
[----:B--2---:R-:W-:Y:S05]  /*8f80*/  @!P1 NANOSLEEP.SYNCS 0x989680 ;  /* 0x009896800000995d */ /* 0x004fea0003900000 */
[----:B------:R-:W2:Y:S02]  /*8f90*/  @!P1 SYNCS.PHASECHK.TRANS64 P1, [R4+URZ], R3 ;  /* 0x00000003040095a7 */ /* 0x000ea4000802007f */
[----:B--2---:R-:W-:Y:S05]  /*8fa0*/  @!P1 BRA `(.L_x_22) ;  /* 0xfffffffc00ec9947 */ /* 0x004fea000383ffff */
[----:B------:R-:W-:Y:S05]  /*8fb0*/  BRA `(.L_x_21) ;  /* 0xffffff8c00787947 */ /* 0x000fea000383ffff */
.L_x_161:
[----:B------:R-:W-:Y:S01]  /*8fc0*/  BSSY B1, `(.L_x_183) ;  /* 0x0000006000017945 */ /* 0x000fe20003800000 */
[----:B------:R-:W-:-:S07]  /*8fd0*/  IMAD.MOV.U32 R15, RZ, RZ, -0x1 ;  /* 0xffffffffff0f7424 */ /* 0x000fce00078e00ff */
[----:B------:R-:W-:Y:S05]  /*8fe0*/  WARPSYNC.COLLECTIVE R15, `(.L_x_184) ;  /* 0x000000000f0c7348 */ /* 0x000fea0003c00000 */
[----:B------:R-:W-:Y:S02]  /*8ff0*/  ELECT P6, UR62, PT ;  /* 0x00000000003e782f */ /* 0x000fe400038c0000 */
[----:B------:R-:W-:Y:S01]  /*9000*/  MOV R14, UR62 ;  /* 0x0000003e000e7c02 */ /* 0x000fe20008000f00 */
[----:B------:R-:W-:Y:S10]  /*9010*/  ENDCOLLECTIVE ;  /* 0x000000000000791b */ /* 0x000ff40003800000 */
.L_x_184:
[----:B------:R-:W-:Y:S05]  /*9020*/  BSYNC B1 ;  /* 0x0000000000017941 */ /* 0x000fea0003800000 */
.L_x_183:
[----:B------:R-:W-:Y:S05]  /*9030*/  BRA `(.L_x_185) ;  /* 0xffffffec00d07947 */ /* 0x000fea000383ffff */
.L_x_164:
[----:B0-----:R0:W1:Y:S02]  /*9040*/  SYNCS.PHASECHK.TRANS64.TRYWAIT P1, [R14+URZ+0x30], R7 ;  /* 0x000030070e0075a7 */ /* 0x001064000802017f */
[----:B-1----:R-:W-:Y:S05]  /*9050*/  @!P1 NANOSLEEP.SYNCS 0x989680 ;  /* 0x009896800000995d */ /* 0x002fea0003900000 */
[----:B------:R-:W1:Y:S02]  /*9060*/  @!P1 SYNCS.PHASECHK.TRANS64 P1, [R14+URZ+0x30], R7 ;  /* 0x000030070e0095a7 */ /* 0x000e64000802007f */
[----:B-1----:R-:W-:Y:S05]  /*9070*/  @!P1 BRA `(.L_x_164) ;  /* 0xfffffffc00f09947 */ /* 0x002fea000383ffff */
[----:B------:R-:W-:Y:S05]  /*9080*/  BRA `(.L_x_186) ;  /* 0xfffffff000047947 */ /* 0x000fea000383ffff */
.L_x_173:
[----:B------:R-:W-:Y:S01]  /*9090*/  BSSY B0, `(.L_x_187) ;  /* 0x0000006000007945 */ /* 0x000fe20003800000 */
[----:B------:R-:W-:-:S07]  /*90a0*/  IMAD.MOV.U32 R15, RZ, RZ, -0x1 ;  /* 0xffffffffff0f7424 */ /* 0x000fce00078e00ff */
[----:B------:R-:W-:Y:S05]  /*90b0*/  WARPSYNC.COLLECTIVE R15, `(.L_x_188) ;  /* 0x000000000f0c7348 */ /* 0x000fea0003c00000 */
[----:B------:R-:W-:Y:S02]  /*90c0*/  ELECT P6, UR62, PT ;  /* 0x00000000003e782f */ /* 0x000fe400038c0000 */
[----:B------:R-:W-:Y:S01]  /*90d0*/  MOV R14, UR62 ;  /* 0x0000003e000e7c02 */ /* 0x000fe20008000f00 */
[----:B------:R-:W-:Y:S10]  /*90e0*/  ENDCOLLECTIVE ;  /* 0x000000000000791b */ /* 0x000ff40003800000 */
.L_x_188:
[----:B------:R-:W-:Y:S05]  /*90f0*/  BSYNC B0 ;  /* 0x0000000000007941 */ /* 0x000fea0003800000 */
.L_x_187:
[----:B------:R-:W-:Y:S05]  /*9100*/  BRA `(.L_x_189) ;  /* 0xfffffff800847947 */ /* 0x000fea000383ffff */
.L_x_177:
[----:B0-----:R0:W1:Y:S02]  /*9110*/  SYNCS.PHASECHK.TRANS64.TRYWAIT P0, [R7+URZ], R2 ;  /* 0x00000002070075a7 */ /* 0x001064000800017f */
[----:B-1----:R-:W-:Y:S05]  /*9120*/  @!P0 NANOSLEEP.SYNCS 0x989680 ;  /* 0x009896800000895d */ /* 0x002fea0003900000 */
[----:B------:R-:W1:Y:S02]  /*9130*/  @!P0 SYNCS.PHASECHK.TRANS64 P0, [R7+URZ], R2 ;  /* 0x00000002070085a7 */ /* 0x000e64000800007f */
[----:B-1----:R-:W-:Y:S05]  /*9140*/  @!P0 BRA `(.L_x_177) ;  /* 0xfffffffc00f08947 */ /* 0x002fea000383ffff */
[----:B------:R-:W-:Y:S05]  /*9150*/  BRA `(.L_x_190) ;  /* 0xfffffff800c47947 */ /* 0x000fea000383ffff */
.L_x_178:
[----:B0-----:R0:W1:Y:S02]  /*9160*/  SYNCS.PHASECHK.TRANS64.TRYWAIT P0, [R9+URZ], R4 ;  /* 0x00000004090075a7 */ /* 0x001064000800017f */
[----:B-1----:R-:W-:Y:S05]  /*9170*/  @!P0 NANOSLEEP.SYNCS 0x989680 ;  /* 0x009896800000895d */ /* 0x002fea0003900000 */
[----:B------:R-:W1:Y:S02]  /*9180*/  @!P0 SYNCS.PHASECHK.TRANS64 P0, [R9+URZ], R4 ;  /* 0x00000004090085a7 */ /* 0x000e64000800007f */
[----:B-1----:R-:W-:Y:S05]  /*9190*/  @!P0 BRA `(.L_x_178) ;  /* 0xfffffffc00f08947 */ /* 0x002fea000383ffff */
[----:B------:R-:W-:Y:S05]  /*91a0*/  BRA `(.L_x_191) ;  /* 0xfffffff800d47947 */ /* 0x000fea000383ffff */
.L_x_179:
[----:B0-----:R0:W1:Y:S02]  /*91b0*/  SYNCS.PHASECHK.TRANS64.TRYWAIT P0, [R6+URZ], R5 ;  /* 0x00000005060075a7 */ /* 0x001064000800017f */
[----:B-1----:R-:W-:Y:S05]  /*91c0*/  @!P0 NANOSLEEP.SYNCS 0x989680 ;  /* 0x009896800000895d */ /* 0x002fea0003900000 */
[----:B------:R-:W1:Y:S02]  /*91d0*/  @!P0 SYNCS.PHASECHK.TRANS64 P0, [R6+URZ], R5 ;  /* 0x00000005060085a7 */ /* 0x000e64000800007f */
[----:B-1----:R-:W-:Y:S05]  /*91e0*/  @!P0 BRA `(.L_x_179) ;  /* 0xfffffffc00f08947 */ /* 0x002fea000383ffff */
[----:B------:R-:W-:Y:S05]  /*91f0*/  BRA `(.L_x_192) ;  /* 0xfffffff800e47947 */ /* 0x000fea000383ffff */
.L_x_180:
[----:B0-----:R0:W1:Y:S02]  /*9200*/  SYNCS.PHASECHK.TRANS64.TRYWAIT P0, [R9+URZ], R4 ;  /* 0x00000004090075a7 */ /* 0x001064000800017f */
[----:B-1----:R-:W-:Y:S05]  /*9210*/  @!P0 NANOSLEEP.SYNCS 0x989680 ;  /* 0x009896800000895d */ /* 0x002fea0003900000 */
[----:B------:R-:W1:Y:S02]  /*9220*/  @!P0 SYNCS.PHASECHK.TRANS64 P0, [R9+URZ], R4 ;  /* 0x00000004090085a7 */ /* 0x000e64000800007f */
[----:B-1----:R-:W-:Y:S05]  /*9230*/  @!P0 BRA `(.L_x_180) ;  /* 0xfffffffc00f08947 */ /* 0x002fea000383ffff */
[----:B------:R-:W-:Y:S05]  /*9240*/  BRA `(.L_x_193) ;  /* 0xfffffff800f47947 */ /* 0x000fea000383ffff */
.L_x_181:
[----:B-1----:R1:W2:Y:S02]  /*9250*/  SYNCS.PHASECHK.TRANS64.TRYWAIT P0, [R6+URZ], R5 ;  /* 0x00000005060075a7 */ /* 0x0022a4000800017f */
[----:B--2---:R-:W-:Y:S05]  /*9260*/  @!P0 NANOSLEEP.SYNCS 0x989680 ;  /* 0x009896800000895d */ /* 0x004fea0003900000 */
[----:B------:R-:W2:Y:S02]  /*9270*/  @!P0 SYNCS.PHASECHK.TRANS64 P0, [R6+URZ], R5 ;  /* 0x00000005060085a7 */ /* 0x000ea4000800007f */
[----:B--2---:R-:W-:Y:S05]  /*9280*/  @!P0 BRA `(.L_x_181) ;  /* 0xfffffffc00f08947 */ /* 0x004fea000383ffff */
[----:B------:R-:W-:Y:S05]  /*9290*/  BRA `(.L_x_194) ;  /* 0xfffffff800fc7947 */ /* 0x000fea000383ffff */
.L_x_195:
[----:B------:R-:W-:-:S00]  /*92a0*/  BRA `(.L_x_195) ;  /* 0xfffffffc00fc7947 */ /* 0x000fc0000383ffff */
[----:B------:R-:W-:-:S00]  /*92b0*/  NOP ;  /* 0x0000000000007918 */ /* 0x000fc00000000000 */
        /* <DEDUP_REMOVED lines=12> */
.L_x_196:


//--------------------- .nv.global.init           --------------------------
	.section	.nv.global.init,"aw",@progbits
.nv.global.init:
	.type		$str$22,@object
	.size		$str$22,($str$23 - $str$22)
$str$22:
        /*0000*/ 	.byte	0x6b, 0x5f, 0x74, 0x69, 0x6c, 0x65, 0x5f, 0x63, 0x6f, 0x75, 0x6e, 0x74, 0x20, 0x3e, 0x3d, 0x20
        /*0010*/ 	.byte	0x31, 0x00
	.type		$str$23,@object
	.size		$str$23,(__unnamed_1 - $str$23)
$str$23:
        /*0012*/ 	.byte	0x2f, 0x74, 0x6d, 0x70, 0x2f, 0x63, 0x75, 0x74, 0x6c, 0x61, 0x73, 0x73, 0x5f, 0x73, 0x77, 0x65
        /*0022*/ 	.byte	0x65, 0x70, 0x5f, 0x73, 0x72, 0x63, 0x2f, 0x69, 0x6e, 0x63, 0x6c, 0x75, 0x64, 0x65, 0x2f, 0x63
        /*0032*/ 	.byte	0x75, 0x74, 0x6c, 0x61, 0x73, 0x73, 0x2f, 0x67, 0x65, 0x6d, 0x6d, 0x2f, 0x63, 0x6f, 0x6c, 0x6c
        /*0042*/ 	.byte	0x65, 0x63, 0x74, 0x69, 0x76, 0x65, 0x2f, 0x73, 0x6d, 0x39, 0x30, 0x5f, 0x6d, 0x6d, 0x61, 0x5f
        /*0052*/ 	.byte	0x74, 0x6d, 0x61, 0x5f, 0x67, 0x6d, 0x6d, 0x61, 0x5f, 0x73, 0x73, 0x5f, 0x77, 0x61, 0x72, 0x70
        /*0062*/ 	.byte	0x73, 0x70, 0x65, 0x63, 0x69, 0x61, 0x6c, 0x69, 0x7a, 0x65, 0x64, 0x2e, 0x68, 0x70, 0x70, 0x00
	.type		__unnamed_1,@object
	.size		__unnamed_1,(.L_0 - __unnamed_1)
__unnamed_1:
        /*0072*/ 	.byte	0x76, 0x6f, 0x69, 0x64, 0x20, 0x63, 0x75, 0x74, 0x6c, 0x61, 0x73, 0x73, 0x3a, 0x3a, 0x67, 0x65
        /* <DEDUP_REMOVED lines=176> */
        /*0b82*/ 	.byte	0x65, 0x3a, 0x3a, 0x69, 0x64, 0x65, 0x6e, 0x74, 0x69, 0x74, 0x79, 0x5d, 0x00
.L_0:


//--------------------- .nv.shared._ZN7cutlass13device_kernelINS_4gemm6kernel13GemmUniversalIN4cute5tupleIJiiiiEEENS1_10collective13CollectiveMmaINS1_34MainloopSm90TmaGmmaWarpSpecializedILi6ENS5_IJNS4_1CILi1EEESB_SB_EEENS1_35KernelTmaWarpSpecializedCooperativeEEENS5_IJNSA_ILi256EEENSA_ILi64EEESG_EEENS_10tfloat32_tENS5_IJlSB_lEEESI_SJ_NS4_8TiledMMAINS4_8MMA_AtomIJNS4_4SM904GMMA29MMA_64x64x8_F32TF32TF32_SS_TNILNSN_7ScaleInE1ELSP_1EEEEEENS4_6LayoutINS5_IJNSA_ILi2EEESB_SB_EEENS5_IJSB_NSA_ILi0EEESV_EEEEENS5_IJNS4_10UnderscoreESY_SY_EEEEENS4_13SM90_TMA_LOADENS4_14ComposedLayoutINS4_7SwizzleILi3ELi4ELi3EEENS4_18smem_ptr_flag_bitsILi32EEENSS_INS5_IJNSA_ILi8EEENSA_ILi32EEEEEENS5_IJS18_SB_EEEEEEEvNS4_8identityES11_S1C_vS1D_EENS_8epilogue10collective6detail29Sm90TmaWarpSpecializedAdapterINS1G_15DefaultEpilogueISI_SJ_SJ_NS1F_6thread17LinearCombinationISI_Li1EffLNS1K_9ScaleType4KindE0ELNS_15FloatRoundStyleE2ESI_EENS1_15EpilogueDefaultEEEEEvvEEEEvNT_6ParamsE --------------------------
	.section	.nv.shared._ZN7cutlass13device_kernelINS_4gemm6kernel13GemmUniversalIN4cute5tupleIJiiiiEEENS1_10collective13CollectiveMmaINS1_34MainloopSm90TmaGmmaWarpSpecializedILi6ENS5_IJNS4_1CILi1EEESB_SB_EEENS1_35KernelTmaWarpSpecializedCooperativeEEENS5_IJNSA_ILi256EEENSA_ILi64EEESG_EEENS_10tfloat32_tENS5_IJlSB_lEEESI_SJ_NS4_8TiledMMAINS4_8MMA_AtomIJNS4_4SM904GMMA29MMA_64x64x8_F32TF32TF32_SS_TNILNSN_7ScaleInE1ELSP_1EEEEEENS4_6LayoutINS5_IJNSA_ILi2EEESB_SB_EEENS5_IJSB_NSA_ILi0EEESV_EEEEENS5_IJNS4_10UnderscoreESY_SY_EEEEENS4_13SM90_TMA_LOADENS4_14ComposedLayoutINS4_7SwizzleILi3ELi4ELi3EEENS4_18smem_ptr_flag_bitsILi32EEENSS_INS5_IJNSA_ILi8EEENSA_ILi32EEEEEENS5_IJS18_SB_EEEEEEEvNS4_8identityES11_S1C_vS1D_EENS_8epilogue10collective6detail29Sm90TmaWarpSpecializedAdapterINS1G_15DefaultEpilogueISI_SJ_SJ_NS1F_6thread17LinearCombinationISI_Li1EffLNS1K_9ScaleType4KindE0ELNS_15FloatRoundStyleE2ESI_EENS1_15EpilogueDefaultEEEEEvvEEEEvNT_6ParamsE,"aw",@nobits
	.sectionflags	@""
	.align	16
	.zero		1024


//--------------------- .nv.shared.reserved.0     --------------------------
	.section	.nv.shared.reserved.0,"aw",@nobits
	.weak		__nv_reservedSMEM_offset_0_alias
	.size		__nv_reservedSMEM_offset_0_alias, 0, 0
	.other		__nv_reservedSMEM_offset_0_alias,@"STO_CUDA_RESERVED_SHARED STV_DEFAULT"
__nv_reservedSMEM_offset_0_alias:
	.zero		0


//--------------------- .nv.global                --------------------------
	.section	.nv.global,"aw",@nobits
.nv.global:
	.type		_ZN40_INTERNAL_b9ac40bf_4_k_cu_b3ccaeea_223764cute1_E,@object
	.size		_ZN40_INTERNAL_b9ac40bf_4_k_cu_b3ccaeea_223764cute1_E,(_ZN40_INTERNAL_b9ac40bf_4_k_cu_b3ccaeea_223764cuda3std3__45__cpo6cbeginE - _ZN40_INTERNAL_b9ac40bf_4_k_cu_b3ccaeea_223764cute1_E)
_ZN40_INTERNAL_b9ac40bf_4_k_cu_b3ccaeea_223764cute1_E:
	.zero		1
	.type		_ZN40_INTERNAL_b9ac40bf_4_k_cu_b3ccaeea_223764cuda3std3__45__cpo6cbeginE,@object
	.size		_ZN40_INTERNAL_b9ac40bf_4_k_cu_b3ccaeea_223764cuda3std3__45__cpo6cbeginE,(_ZN40_INTERNAL_b9ac40bf_4_k_cu_b3ccaeea_223764cuda3std3__48in_placeE - _ZN40_INTERNAL_b9ac40bf_4_k_cu_b3ccaeea_223764cuda3std3__45__cpo6cbeginE)
_ZN40_INTERNAL_b9ac40bf_4_k_cu_b3ccaeea_223764cuda3std3__45__cpo6cbeginE:
	.zero		1
	.type		_ZN40_INTERNAL_b9ac40bf_4_k_cu_b3ccaeea_223764cuda3std3__48in_placeE,@object
	.size		_ZN40_INTERNAL_b9ac40bf_4_k_cu_b3ccaeea_223764cuda3std3__48in_placeE,(_ZN40_INTERNAL_b9ac40bf_4_k_cu_b3ccaeea_223764cuda3std6ranges3__45__cpo9iter_moveE - _ZN40_INTERNAL_b9ac40bf_4_k_cu_b3ccaeea_223764cuda3std3__48in_placeE)
_ZN40_INTERNAL_b9ac40bf_4_k_cu_b3ccaeea_223764cuda3std3__48in_placeE:
	.zero		1
	.type		_ZN40_INTERNAL_b9ac40bf_4_k_cu_b3ccaeea_223764cuda3std6ranges3__45__cpo9iter_moveE,@object
	.size		_ZN40_INTERNAL_b9ac40bf_4_k_cu_b3ccaeea_223764cuda3std6ranges3__45__cpo9iter_moveE,(_ZN40_INTERNAL_b9ac40bf_4_k_cu_b3ccaeea_223764cuda3std3__45__cpo5beginE - _ZN40_INTERNAL_b9ac40bf_4_k_cu_b3ccaeea_223764cuda3std6ranges3__45__cpo9iter_moveE)
_ZN40_INTERNAL_b9ac40bf_4_k_cu_b3ccaeea_223764cuda3std6ranges3__45__cpo9iter_moveE:
	.zero		1
	.type		_ZN40_INTERNAL_b9ac40bf_4_k_cu_b3ccaeea_223764cuda3std3__45__cpo5beginE,@object
	.size		_ZN40_INTERNAL_b9ac40bf_4_k_cu_b3ccaeea_223764cuda3std3__45__cpo5beginE,(_ZN40_INTERNAL_b9ac40bf_4_k_cu_b3ccaeea_223764cuda3std3__442_GLOBAL__N__b9ac40bf_4_k_cu_b3ccaeea_223766ignoreE - _ZN40_INTERNAL_b9ac40bf_4_k_cu_b3ccaeea_223764cuda3std3__45__cpo5beginE)
_ZN40_INTERNAL_b9ac40bf_4_k_cu_b3ccaeea_223764cuda3std3__45__cpo5beginE:
	.zero		1
	.type		_ZN40_INTERNAL_b9ac40bf_4_k_cu_b3ccaeea_223764cuda3std3__442_GLOBAL__N__b9ac40bf_4_k_cu_b3ccaeea_223766ignoreE,@object
	.size		_ZN40_INTERNAL_b9ac40bf_4_k_cu_b3ccaeea_223764cuda3std3__442_GLOBAL__N__b9ac40bf_4_k_cu_b3ccaeea_223766ignoreE,(_ZN40_INTERNAL_b9ac40bf_4_k_cu_b3ccaeea_223764cute7productE - _ZN40_INTERNAL_b9ac40bf_4_k_cu_b3ccaeea_223764cuda3std3__442_GLOBAL__N__b9ac40bf_4_k_cu_b3ccaeea_223766ignoreE)
_ZN40_INTERNAL_b9ac40bf_4_k_cu_b3ccaeea_223764cuda3std3__442_GLOBAL__N__b9ac40bf_4_k_cu_b3ccaeea_223766ignoreE:
	.zero		1
	.type		_ZN40_INTERNAL_b9ac40bf_4_k_cu_b3ccaeea_223764cute7productE,@object
	.size		_ZN40_INTERNAL_b9ac40bf_4_k_cu_b3ccaeea_223764cute7productE,(_ZN40_INTERNAL_b9ac40bf_4_k_cu_b3ccaeea_223764cuda3std3__45__cpo3endE - _ZN40_INTERNAL_b9ac40bf_4_k_cu_b3ccaeea_223764cute7productE)
_ZN40_INTERNAL_b9ac40bf_4_k_cu_b3ccaeea_223764cute7productE:
	.zero		1
	.type		_ZN40_INTERNAL_b9ac40bf_4_k_cu_b3ccaeea_223764cuda3std3__45__cpo3endE,@object
	.size		_ZN40_INTERNAL_b9ac40bf_4_k_cu_b3ccaeea_223764cuda3std3__45__cpo3endE,(_ZN40_INTERNAL_b9ac40bf_4_k_cu_b3ccaeea_223764cuda3std3__419piecewise_constructE - _ZN40_INTERNAL_b9ac40bf_4_k_cu_b3ccaeea_223764cuda3std3__45__cpo3endE)
_ZN40_INTERNAL_b9ac40bf_4_k_cu_b3ccaeea_223764cuda3std3__45__cpo3endE:
	.zero		1
	.type		_ZN40_INTERNAL_b9ac40bf_4_k_cu_b3ccaeea_223764cuda3std3__419piecewise_constructE,@object
	.size		_ZN40_INTERNAL_b9ac40bf_4_k_cu_b3ccaeea_223764cuda3std3__419piecewise_constructE,(_ZN40_INTERNAL_b9ac40bf_4_k_cu_b3ccaeea_223764cuda3std3__45__cpo4cendE - _ZN40_INTERNAL_b9ac40bf_4_k_cu_b3ccaeea_223764cuda3std3__419piecewise_constructE)
_ZN40_INTERNAL_b9ac40bf_4_k_cu_b3ccaeea_223764cuda3std3__419piecewise_constructE:
	.zero		1
	.type		_ZN40_INTERNAL_b9ac40bf_4_k_cu_b3ccaeea_223764cuda3std3__45__cpo4cendE,@object
	.size		_ZN40_INTERNAL_b9ac40bf_4_k_cu_b3ccaeea_223764cuda3std3__45__cpo4cendE,(_ZN40_INTERNAL_b9ac40bf_4_k_cu_b3ccaeea_223764cuda3std6ranges3__45__cpo4swapE - _ZN40_INTERNAL_b9ac40bf_4_k_cu_b3ccaeea_223764cuda3std3__45__cpo4cendE)
_ZN40_INTERNAL_b9ac40bf_4_k_cu_b3ccaeea_223764cuda3std3__45__cpo4cendE:
	.zero		1
	.type		_ZN40_INTERNAL_b9ac40bf_4_k_cu_b3ccaeea_223764cuda3std6ranges3__45__cpo4swapE,@object
	.size		_ZN40_INTERNAL_b9ac40bf_4_k_cu_b3ccaeea_223764cuda3std6ranges3__45__cpo4swapE,(.L_8 - _ZN40_INTERNAL_b9ac40bf_4_k_cu_b3ccaeea_223764cuda3std6ranges3__45__cpo4swapE)
_ZN40_INTERNAL_b9ac40bf_4_k_cu_b3ccaeea_223764cuda3std6ranges3__45__cpo4swapE:
	.zero		1
.L_8:


//--------------------- .nv.constant0._ZN7cutlass13device_kernelINS_4gemm6kernel13GemmUniversalIN4cute5tupleIJiiiiEEENS1_10collective13CollectiveMmaINS1_34MainloopSm90TmaGmmaWarpSpecializedILi6ENS5_IJNS4_1CILi1EEESB_SB_EEENS1_35KernelTmaWarpSpecializedCooperativeEEENS5_IJNSA_ILi256EEENSA_ILi64EEESG_EEENS_10tfloat32_tENS5_IJlSB_lEEESI_SJ_NS4_8TiledMMAINS4_8MMA_AtomIJNS4_4SM904GMMA29MMA_64x64x8_F32TF32TF32_SS_TNILNSN_7ScaleInE1ELSP_1EEEEEENS4_6LayoutINS5_IJNSA_ILi2EEESB_SB_EEENS5_IJSB_NSA_ILi0EEESV_EEEEENS5_IJNS4_10UnderscoreESY_SY_EEEEENS4_13SM90_TMA_LOADENS4_14ComposedLayoutINS4_7SwizzleILi3ELi4ELi3EEENS4_18smem_ptr_flag_bitsILi32EEENSS_INS5_IJNSA_ILi8EEENSA_ILi32EEEEEENS5_IJS18_SB_EEEEEEEvNS4_8identityES11_S1C_vS1D_EENS_8epilogue10collective6detail29Sm90TmaWarpSpecializedAdapterINS1G_15DefaultEpilogueISI_SJ_SJ_NS1F_6thread17LinearCombinationISI_Li1EffLNS1K_9ScaleType4KindE0ELNS_15FloatRoundStyleE2ESI_EENS1_15EpilogueDefaultEEEEEvvEEEEvNT_6ParamsE --------------------------
	.section	.nv.constant0._ZN7cutlass13device_kernelINS_4gemm6kernel13GemmUniversalIN4cute5tupleIJiiiiEEENS1_10collective13CollectiveMmaINS1_34MainloopSm90TmaGmmaWarpSpecializedILi6ENS5_IJNS4_1CILi1EEESB_SB_EEENS1_35KernelTmaWarpSpecializedCooperativeEEENS5_IJNSA_ILi256EEENSA_ILi64EEESG_EEENS_10tfloat32_tENS5_IJlSB_lEEESI_SJ_NS4_8TiledMMAINS4_8MMA_AtomIJNS4_4SM904GMMA29MMA_64x64x8_F32TF32TF32_SS_TNILNSN_7ScaleInE1ELSP_1EEEEEENS4_6LayoutINS5_IJNSA_ILi2EEESB_SB_EEENS5_IJSB_NSA_ILi0EEESV_EEEEENS5_IJNS4_10UnderscoreESY_SY_EEEEENS4_13SM90_TMA_LOADENS4_14ComposedLayoutINS4_7SwizzleILi3ELi4ELi3EEENS4_18smem_ptr_flag_bitsILi32EEENSS_INS5_IJNSA_ILi8EEENSA_ILi32EEEEEENS5_IJS18_SB_EEEEEEEvNS4_8identityES11_S1C_vS1D_EENS_8epilogue10collective6detail29Sm90TmaWarpSpecializedAdapterINS1G_15DefaultEpilogueISI_SJ_SJ_NS1F_6thread17LinearCombinationISI_Li1EffLNS1K_9ScaleType4KindE0ELNS_15FloatRoundStyleE2ESI_EENS1_15EpilogueDefaultEEEEEvvEEEEvNT_6ParamsE,"a",@progbits
	.sectionflags	@""
	.align	4
.nv.constant0._ZN7cutlass13device_kernelINS_4gemm6kernel13GemmUniversalIN4cute5tupleIJiiiiEEENS1_10collective13CollectiveMmaINS1_34MainloopSm90TmaGmmaWarpSpecializedILi6ENS5_IJNS4_1CILi1EEESB_SB_EEENS1_35KernelTmaWarpSpecializedCooperativeEEENS5_IJNSA_ILi256EEENSA_ILi64EEESG_EEENS_10tfloat32_tENS5_IJlSB_lEEESI_SJ_NS4_8TiledMMAINS4_8MMA_AtomIJNS4_4SM904GMMA29MMA_64x64x8_F32TF32TF32_SS_TNILNSN_7ScaleInE1ELSP_1EEEEEENS4_6LayoutINS5_IJNSA_ILi2EEESB_SB_EEENS5_IJSB_NSA_ILi0EEESV_EEEEENS5_IJNS4_10UnderscoreESY_SY_EEEEENS4_13SM90_TMA_LOADENS4_14ComposedLayoutINS4_7SwizzleILi3ELi4ELi3EEENS4_18smem_ptr_flag_bitsILi32EEENSS_INS5_IJNSA_ILi8EEENSA_ILi32EEEEEENS5_IJS18_SB_EEEEEEEvNS4_8identityES11_S1C_vS1D_EENS_8epilogue10collective6detail29Sm90TmaWarpSpecializedAdapterINS1G_15DefaultEpilogueISI_SJ_SJ_NS1F_6thread17LinearCombinationISI_Li1EffLNS1K_9ScaleType4KindE0ELNS_15FloatRoundStyleE2ESI_EENS1_15EpilogueDefaultEEEEEvvEEEEvNT_6ParamsE:
	.zero		1664


//--------------------- SYMBOLS --------------------------

	.type		.nv.reservedSmem.offset0,@object
	.size		.nv.reservedSmem.offset0,0x4
	.type		__assertfail,@function
